//
// Generated by NVIDIA NVVM Compiler
//
// Compiler Build ID: CL-36424714
// Cuda compilation tools, release 13.0, V13.0.88
// Based on NVVM 20.0.0
//

.version 9.0
.target sm_100
.address_size 64

	// .globl	pwma_batch_f32
.extern .shared .align 16 .b8 shraw[];
.extern .shared .align 16 .b8 shared_weights[];

.visible .entry pwma_batch_f32(
	.param .u64 .ptr .align 1 pwma_batch_f32_param_0,
	.param .u64 .ptr .align 1 pwma_batch_f32_param_1,
	.param .u64 .ptr .align 1 pwma_batch_f32_param_2,
	.param .u64 .ptr .align 1 pwma_batch_f32_param_3,
	.param .u32 pwma_batch_f32_param_4,
	.param .u32 pwma_batch_f32_param_5,
	.param .u32 pwma_batch_f32_param_6,
	.param .u64 .ptr .align 1 pwma_batch_f32_param_7
)
{
	.reg .pred 	%p<15>;
	.reg .b32 	%r<49>;
	.reg .b32 	%f<35>;
	.reg .b64 	%rd<24>;

	ld.param.u64 	%rd10, [pwma_batch_f32_param_0];
	ld.param.u64 	%rd6, [pwma_batch_f32_param_1];
	ld.param.u64 	%rd7, [pwma_batch_f32_param_2];
	ld.param.u64 	%rd8, [pwma_batch_f32_param_3];
	ld.param.u32 	%r27, [pwma_batch_f32_param_4];
	ld.param.u32 	%r29, [pwma_batch_f32_param_5];
	ld.param.u32 	%r28, [pwma_batch_f32_param_6];
	ld.param.u64 	%rd9, [pwma_batch_f32_param_7];
	cvta.to.global.u64 	%rd1, %rd10;
	mov.u32 	%r1, %ctaid.y;
	setp.ge.s32 	%p1, %r1, %r29;
	@%p1 bra 	$L__BB0_16;
	cvta.to.global.u64 	%rd11, %rd7;
	mul.wide.u32 	%rd12, %r1, 4;
	add.s64 	%rd13, %rd11, %rd12;
	ld.global.nc.u32 	%r2, [%rd13];
	setp.lt.s32 	%p2, %r2, 1;
	setp.gt.s32 	%p3, %r2, %r28;
	or.pred  	%p4, %p2, %p3;
	@%p4 bra 	$L__BB0_16;
	mov.u32 	%r3, %tid.x;
	setp.ge.u32 	%p5, %r3, %r2;
	@%p5 bra 	$L__BB0_5;
	mul.lo.s32 	%r4, %r28, %r1;
	mov.u32 	%r5, %ntid.x;
	cvta.to.global.u64 	%rd2, %rd6;
	mov.u32 	%r43, %r3;
$L__BB0_4:
	add.s32 	%r30, %r43, %r4;
	mul.wide.s32 	%rd14, %r30, 4;
	add.s64 	%rd15, %rd2, %rd14;
	ld.global.nc.f32 	%f9, [%rd15];
	shl.b32 	%r31, %r43, 2;
	mov.u32 	%r32, shared_weights;
	add.s32 	%r33, %r32, %r31;
	st.shared.f32 	[%r33], %f9;
	add.s32 	%r43, %r43, %r5;
	setp.lt.s32 	%p6, %r43, %r2;
	@%p6 bra 	$L__BB0_4;
$L__BB0_5:
	bar.sync 	0;
	cvta.to.global.u64 	%rd16, %rd8;
	add.s64 	%rd18, %rd16, %rd12;
	ld.global.nc.u32 	%r8, [%rd18];
	mov.u32 	%r34, %ctaid.x;
	mov.u32 	%r9, %ntid.x;
	mad.lo.s32 	%r44, %r34, %r9, %r3;
	setp.ge.s32 	%p7, %r44, %r27;
	@%p7 bra 	$L__BB0_16;
	and.b32  	%r11, %r2, 3;
	and.b32  	%r12, %r2, 2147483644;
	neg.s32 	%r13, %r12;
	add.s64 	%rd3, %rd1, 8;
	cvta.to.global.u64 	%rd4, %rd9;
	mov.u32 	%r35, %nctaid.x;
	mul.lo.s32 	%r14, %r35, %r9;
	mul.lo.s32 	%r15, %r27, %r1;
$L__BB0_7:
	setp.lt.s32 	%p8, %r44, %r8;
	mov.f32 	%f34, 0f7FFFFFFF;
	@%p8 bra 	$L__BB0_15;
	setp.lt.u32 	%p9, %r2, 4;
	sub.s32 	%r37, %r44, %r2;
	add.s32 	%r17, %r37, 1;
	mov.f32 	%f34, 0f00000000;
	mov.b32 	%r48, 0;
	@%p9 bra 	$L__BB0_11;
	mov.f32 	%f34, 0f00000000;
	mov.u32 	%r46, shared_weights;
	mov.u32 	%r45, %r17;
	mov.u32 	%r47, %r13;
$L__BB0_10:
	.pragma "nounroll";
	mul.wide.s32 	%rd19, %r45, 4;
	add.s64 	%rd20, %rd3, %rd19;
	ld.global.nc.f32 	%f14, [%rd20+-8];
	ld.shared.v4.f32 	{%f15, %f16, %f17, %f18}, [%r46];
	fma.rn.f32 	%f19, %f14, %f15, %f34;
	ld.global.nc.f32 	%f20, [%rd20+-4];
	fma.rn.f32 	%f21, %f20, %f16, %f19;
	ld.global.nc.f32 	%f22, [%rd20];
	fma.rn.f32 	%f23, %f22, %f17, %f21;
	ld.global.nc.f32 	%f24, [%rd20+4];
	fma.rn.f32 	%f34, %f24, %f18, %f23;
	add.s32 	%r47, %r47, 4;
	add.s32 	%r46, %r46, 16;
	add.s32 	%r45, %r45, 4;
	setp.ne.s32 	%p10, %r47, 0;
	mov.u32 	%r48, %r12;
	@%p10 bra 	$L__BB0_10;
$L__BB0_11:
	setp.eq.s32 	%p11, %r11, 0;
	@%p11 bra 	$L__BB0_15;
	setp.eq.s32 	%p12, %r11, 1;
	add.s32 	%r39, %r17, %r48;
	mul.wide.s32 	%rd21, %r39, 4;
	add.s64 	%rd5, %rd1, %rd21;
	ld.global.nc.f32 	%f25, [%rd5];
	shl.b32 	%r40, %r48, 2;
	mov.u32 	%r41, shared_weights;
	add.s32 	%r25, %r41, %r40;
	ld.shared.f32 	%f26, [%r25];
	fma.rn.f32 	%f34, %f25, %f26, %f34;
	@%p12 bra 	$L__BB0_15;
	setp.eq.s32 	%p13, %r11, 2;
	ld.global.nc.f32 	%f27, [%rd5+4];
	ld.shared.f32 	%f28, [%r25+4];
	fma.rn.f32 	%f34, %f27, %f28, %f34;
	@%p13 bra 	$L__BB0_15;
	ld.global.nc.f32 	%f29, [%rd5+8];
	ld.shared.f32 	%f30, [%r25+8];
	fma.rn.f32 	%f34, %f29, %f30, %f34;
$L__BB0_15:
	add.s32 	%r42, %r44, %r15;
	mul.wide.s32 	%rd22, %r42, 4;
	add.s64 	%rd23, %rd4, %rd22;
	st.global.f32 	[%rd23], %f34;
	add.s32 	%r44, %r44, %r14;
	setp.lt.s32 	%p14, %r44, %r27;
	@%p14 bra 	$L__BB0_7;
$L__BB0_16:
	ret;

}
	// .globl	pwma_multi_series_one_param_f32
.visible .entry pwma_multi_series_one_param_f32(
	.param .u64 .ptr .align 1 pwma_multi_series_one_param_f32_param_0,
	.param .u64 .ptr .align 1 pwma_multi_series_one_param_f32_param_1,
	.param .u32 pwma_multi_series_one_param_f32_param_2,
	.param .f32 pwma_multi_series_one_param_f32_param_3,
	.param .u32 pwma_multi_series_one_param_f32_param_4,
	.param .u32 pwma_multi_series_one_param_f32_param_5,
	.param .u64 .ptr .align 1 pwma_multi_series_one_param_f32_param_6,
	.param .u64 .ptr .align 1 pwma_multi_series_one_param_f32_param_7
)
{
	.reg .pred 	%p<15>;
	.reg .b32 	%r<57>;
	.reg .b32 	%f<34>;
	.reg .b64 	%rd<32>;

	ld.param.u64 	%rd9, [pwma_multi_series_one_param_f32_param_0];
	ld.param.u64 	%rd7, [pwma_multi_series_one_param_f32_param_1];
	ld.param.u32 	%r29, [pwma_multi_series_one_param_f32_param_2];
	ld.param.u32 	%r30, [pwma_multi_series_one_param_f32_param_4];
	ld.param.u32 	%r31, [pwma_multi_series_one_param_f32_param_5];
	ld.param.u64 	%rd8, [pwma_multi_series_one_param_f32_param_6];
	ld.param.u64 	%rd10, [pwma_multi_series_one_param_f32_param_7];
	cvta.to.global.u64 	%rd1, %rd9;
	cvta.to.global.u64 	%rd2, %rd10;
	mov.u32 	%r1, %tid.x;
	setp.ge.s32 	%p1, %r1, %r29;
	@%p1 bra 	$L__BB1_3;
	mov.u32 	%r2, %ntid.x;
	cvta.to.global.u64 	%rd3, %rd7;
	mov.u32 	%r33, shared_weights;
	mov.u32 	%r50, %r1;
$L__BB1_2:
	mul.wide.s32 	%rd11, %r50, 4;
	add.s64 	%rd12, %rd3, %rd11;
	ld.global.nc.f32 	%f9, [%rd12];
	shl.b32 	%r32, %r50, 2;
	add.s32 	%r34, %r33, %r32;
	st.shared.f32 	[%r34], %f9;
	add.s32 	%r50, %r50, %r2;
	setp.lt.s32 	%p2, %r50, %r29;
	@%p2 bra 	$L__BB1_2;
$L__BB1_3:
	bar.sync 	0;
	mov.u32 	%r5, %ctaid.y;
	setp.ge.s32 	%p3, %r5, %r30;
	@%p3 bra 	$L__BB1_22;
	cvta.to.global.u64 	%rd13, %rd8;
	mul.wide.u32 	%rd14, %r5, 4;
	add.s64 	%rd15, %rd13, %rd14;
	ld.global.nc.u32 	%r35, [%rd15];
	add.s32 	%r36, %r29, %r35;
	add.s32 	%r6, %r36, -1;
	mov.u32 	%r37, %ctaid.x;
	mov.u32 	%r38, %ntid.x;
	mad.lo.s32 	%r51, %r37, %r38, %r1;
	mov.u32 	%r39, %nctaid.x;
	mul.lo.s32 	%r8, %r39, %r38;
	setp.ge.s32 	%p4, %r51, %r31;
	@%p4 bra 	$L__BB1_22;
	setp.gt.s32 	%p5, %r29, 0;
	@%p5 bra 	$L__BB1_6;
	bra.uni 	$L__BB1_18;
$L__BB1_6:
	and.b32  	%r9, %r29, 3;
	and.b32  	%r10, %r29, 2147483644;
	neg.s32 	%r11, %r10;
	shl.b32 	%r12, %r30, 2;
	mul.wide.s32 	%rd5, %r30, 4;
$L__BB1_7:
	mad.lo.s32 	%r14, %r51, %r30, %r5;
	setp.lt.s32 	%p8, %r51, %r6;
	@%p8 bra 	$L__BB1_8;
	bra.uni 	$L__BB1_10;
$L__BB1_8:
	mul.wide.s32 	%rd30, %r14, 4;
	add.s64 	%rd31, %rd2, %rd30;
	mov.b32 	%r49, 2147483647;
	st.global.u32 	[%rd31], %r49;
$L__BB1_9:
	add.s32 	%r51, %r51, %r8;
	setp.lt.s32 	%p14, %r51, %r31;
	@%p14 bra 	$L__BB1_7;
	bra.uni 	$L__BB1_22;
$L__BB1_10:
	setp.lt.u32 	%p9, %r29, 4;
	sub.s32 	%r43, %r51, %r29;
	add.s32 	%r22, %r43, 1;
	mov.f32 	%f33, 0f00000000;
	mov.b32 	%r55, 0;
	@%p9 bra 	$L__BB1_13;
	mad.lo.s32 	%r52, %r30, %r22, %r5;
	mov.f32 	%f33, 0f00000000;
	mov.u32 	%r53, shared_weights;
	mov.u32 	%r54, %r11;
$L__BB1_12:
	.pragma "nounroll";
	mul.wide.s32 	%rd20, %r52, 4;
	add.s64 	%rd21, %rd1, %rd20;
	ld.global.nc.f32 	%f13, [%rd21];
	ld.shared.v4.f32 	{%f14, %f15, %f16, %f17}, [%r53];
	fma.rn.f32 	%f18, %f13, %f14, %f33;
	add.s64 	%rd23, %rd21, %rd5;
	ld.global.nc.f32 	%f19, [%rd23];
	fma.rn.f32 	%f20, %f19, %f15, %f18;
	add.s64 	%rd24, %rd23, %rd5;
	ld.global.nc.f32 	%f21, [%rd24];
	fma.rn.f32 	%f22, %f21, %f16, %f20;
	add.s64 	%rd25, %rd24, %rd5;
	ld.global.nc.f32 	%f23, [%rd25];
	fma.rn.f32 	%f33, %f23, %f17, %f22;
	add.s32 	%r54, %r54, 4;
	add.s32 	%r53, %r53, 16;
	add.s32 	%r52, %r52, %r12;
	setp.eq.s32 	%p10, %r54, 0;
	mov.u32 	%r55, %r10;
	@%p10 bra 	$L__BB1_13;
	bra.uni 	$L__BB1_12;
$L__BB1_13:
	setp.eq.s32 	%p11, %r9, 0;
	@%p11 bra 	$L__BB1_17;
	setp.eq.s32 	%p12, %r9, 1;
	add.s32 	%r45, %r22, %r55;
	mad.lo.s32 	%r46, %r45, %r30, %r5;
	mul.wide.s32 	%rd26, %r46, 4;
	add.s64 	%rd4, %rd1, %rd26;
	ld.global.nc.f32 	%f24, [%rd4];
	shl.b32 	%r47, %r55, 2;
	mov.u32 	%r48, shared_weights;
	add.s32 	%r25, %r48, %r47;
	ld.shared.f32 	%f25, [%r25];
	fma.rn.f32 	%f33, %f24, %f25, %f33;
	@%p12 bra 	$L__BB1_17;
	setp.eq.s32 	%p13, %r9, 2;
	add.s64 	%rd6, %rd4, %rd5;
	ld.global.nc.f32 	%f26, [%rd6];
	ld.shared.f32 	%f27, [%r25+4];
	fma.rn.f32 	%f33, %f26, %f27, %f33;
	@%p13 bra 	$L__BB1_17;
	add.s64 	%rd27, %rd6, %rd5;
	ld.global.nc.f32 	%f28, [%rd27];
	ld.shared.f32 	%f29, [%r25+8];
	fma.rn.f32 	%f33, %f28, %f29, %f33;
$L__BB1_17:
	mul.wide.s32 	%rd28, %r14, 4;
	add.s64 	%rd29, %rd2, %rd28;
	st.global.f32 	[%rd29], %f33;
	bra.uni 	$L__BB1_9;
$L__BB1_18:
	mad.lo.s32 	%r27, %r51, %r30, %r5;
	setp.ge.s32 	%p6, %r51, %r6;
	@%p6 bra 	$L__BB1_20;
	mul.wide.s32 	%rd18, %r27, 4;
	add.s64 	%rd19, %rd2, %rd18;
	mov.b32 	%r41, 2147483647;
	st.global.u32 	[%rd19], %r41;
	bra.uni 	$L__BB1_21;
$L__BB1_20:
	mul.wide.s32 	%rd16, %r27, 4;
	add.s64 	%rd17, %rd2, %rd16;
	mov.b32 	%r40, 0;
	st.global.u32 	[%rd17], %r40;
$L__BB1_21:
	add.s32 	%r51, %r51, %r8;
	setp.lt.s32 	%p7, %r51, %r31;
	@%p7 bra 	$L__BB1_18;
$L__BB1_22:
	ret;

}
	// .globl	pwma_ms1p_tiled_f32_tx128_ty2
.visible .entry pwma_ms1p_tiled_f32_tx128_ty2(
	.param .u64 .ptr .align 1 pwma_ms1p_tiled_f32_tx128_ty2_param_0,
	.param .u64 .ptr .align 1 pwma_ms1p_tiled_f32_tx128_ty2_param_1,
	.param .u32 pwma_ms1p_tiled_f32_tx128_ty2_param_2,
	.param .f32 pwma_ms1p_tiled_f32_tx128_ty2_param_3,
	.param .u32 pwma_ms1p_tiled_f32_tx128_ty2_param_4,
	.param .u32 pwma_ms1p_tiled_f32_tx128_ty2_param_5,
	.param .u64 .ptr .align 1 pwma_ms1p_tiled_f32_tx128_ty2_param_6,
	.param .u64 .ptr .align 1 pwma_ms1p_tiled_f32_tx128_ty2_param_7
)
{
	.reg .pred 	%p<33>;
	.reg .b32 	%r<180>;
	.reg .b32 	%f<56>;
	.reg .b64 	%rd<40>;

	ld.param.u64 	%rd8, [pwma_ms1p_tiled_f32_tx128_ty2_param_0];
	ld.param.u64 	%rd9, [pwma_ms1p_tiled_f32_tx128_ty2_param_1];
	ld.param.u32 	%r89, [pwma_ms1p_tiled_f32_tx128_ty2_param_2];
	ld.param.u32 	%r92, [pwma_ms1p_tiled_f32_tx128_ty2_param_4];
	ld.param.u32 	%r91, [pwma_ms1p_tiled_f32_tx128_ty2_param_5];
	ld.param.u64 	%rd10, [pwma_ms1p_tiled_f32_tx128_ty2_param_6];
	ld.param.u64 	%rd11, [pwma_ms1p_tiled_f32_tx128_ty2_param_7];
	cvta.to.global.u64 	%rd1, %rd11;
	cvta.to.global.u64 	%rd2, %rd9;
	mov.u32 	%r93, %ctaid.x;
	shl.b32 	%r1, %r93, 7;
	mov.u32 	%r94, %ctaid.y;
	shl.b32 	%r2, %r94, 1;
	setp.ge.s32 	%p1, %r1, %r91;
	setp.ge.s32 	%p2, %r2, %r92;
	or.pred  	%p3, %p1, %p2;
	@%p3 bra 	$L__BB2_34;
	add.s32 	%r3, %r89, 127;
	shl.b32 	%r96, %r89, 2;
	add.s32 	%r97, %r96, 15;
	and.b32  	%r4, %r97, -16;
	and.b64  	%rd12, %rd9, 15;
	setp.ne.s64 	%p4, %rd12, 0;
	@%p4 bra 	$L__BB2_12;
	shr.s32 	%r5, %r89, 2;
	mov.u32 	%r6, %tid.y;
	mov.u32 	%r7, %ntid.x;
	mov.u32 	%r8, %tid.x;
	mad.lo.s32 	%r167, %r6, %r7, %r8;
	setp.ge.s32 	%p7, %r167, %r5;
	@%p7 bra 	$L__BB2_9;
	mov.u32 	%r10, %ntid.y;
	mul.lo.s32 	%r11, %r7, %r10;
	add.s32 	%r104, %r167, %r11;
	max.u32 	%r105, %r5, %r104;
	setp.lt.u32 	%p8, %r104, %r5;
	selp.u32 	%r106, 1, 0, %p8;
	add.s32 	%r107, %r104, %r106;
	sub.s32 	%r108, %r105, %r107;
	div.u32 	%r109, %r108, %r11;
	add.s32 	%r12, %r109, %r106;
	and.b32  	%r110, %r12, 3;
	setp.eq.s32 	%p9, %r110, 3;
	@%p9 bra 	$L__BB2_6;
	add.s32 	%r111, %r12, 1;
	and.b32  	%r112, %r111, 3;
	mul.wide.u32 	%rd15, %r6, %r7;
	cvt.u64.u32 	%rd16, %r8;
	add.s64 	%rd17, %rd15, %rd16;
	shl.b64 	%rd18, %rd17, 4;
	add.s64 	%rd39, %rd2, %rd18;
	mul.wide.u32 	%rd19, %r10, %r7;
	shl.b64 	%rd4, %rd19, 4;
	shl.b32 	%r113, %r167, 4;
	mov.u32 	%r114, shraw;
	add.s32 	%r161, %r114, %r113;
	shl.b32 	%r14, %r11, 4;
	neg.s32 	%r160, %r112;
	mad.lo.s32 	%r115, %r10, %r112, %r6;
	mad.lo.s32 	%r167, %r7, %r115, %r8;
$L__BB2_5:
	.pragma "nounroll";
	ld.global.v4.f32 	{%f11, %f12, %f13, %f14}, [%rd39];
	st.shared.v4.f32 	[%r161], {%f11, %f12, %f13, %f14};
	add.s64 	%rd39, %rd39, %rd4;
	add.s32 	%r161, %r161, %r14;
	add.s32 	%r160, %r160, 1;
	setp.ne.s32 	%p10, %r160, 0;
	@%p10 bra 	$L__BB2_5;
$L__BB2_6:
	setp.lt.u32 	%p11, %r12, 3;
	@%p11 bra 	$L__BB2_9;
	shl.b32 	%r116, %r11, 1;
	add.s32 	%r166, %r167, %r116;
	shl.b32 	%r23, %r11, 2;
	mad.lo.s32 	%r165, %r11, 3, %r167;
	add.s32 	%r164, %r167, %r11;
	shl.b32 	%r117, %r167, 4;
	mov.u32 	%r118, shraw;
	add.s32 	%r163, %r118, %r117;
	shl.b32 	%r27, %r11, 6;
	mul.lo.s32 	%r28, %r11, 48;
$L__BB2_8:
	mul.wide.u32 	%rd20, %r167, 16;
	add.s64 	%rd21, %rd2, %rd20;
	ld.global.v4.f32 	{%f15, %f16, %f17, %f18}, [%rd21];
	st.shared.v4.f32 	[%r163], {%f15, %f16, %f17, %f18};
	add.s32 	%r119, %r167, %r11;
	shl.b32 	%r120, %r11, 4;
	add.s32 	%r121, %r163, %r120;
	mul.wide.u32 	%rd22, %r164, 16;
	add.s64 	%rd23, %rd2, %rd22;
	ld.global.v4.f32 	{%f19, %f20, %f21, %f22}, [%rd23];
	st.shared.v4.f32 	[%r121], {%f19, %f20, %f21, %f22};
	add.s32 	%r122, %r119, %r11;
	shl.b32 	%r123, %r11, 5;
	add.s32 	%r124, %r163, %r123;
	mul.wide.u32 	%rd24, %r166, 16;
	add.s64 	%rd25, %rd2, %rd24;
	ld.global.v4.f32 	{%f23, %f24, %f25, %f26}, [%rd25];
	st.shared.v4.f32 	[%r124], {%f23, %f24, %f25, %f26};
	add.s32 	%r125, %r122, %r11;
	add.s32 	%r126, %r163, %r28;
	mul.wide.u32 	%rd26, %r165, 16;
	add.s64 	%rd27, %rd2, %rd26;
	ld.global.v4.f32 	{%f27, %f28, %f29, %f30}, [%rd27];
	st.shared.v4.f32 	[%r126], {%f27, %f28, %f29, %f30};
	add.s32 	%r167, %r125, %r11;
	add.s32 	%r166, %r166, %r23;
	add.s32 	%r165, %r165, %r23;
	add.s32 	%r164, %r164, %r23;
	add.s32 	%r163, %r163, %r27;
	setp.lt.s32 	%p12, %r167, %r5;
	@%p12 bra 	$L__BB2_8;
$L__BB2_9:
	or.b32  	%r127, %r8, %r6;
	setp.ne.s32 	%p13, %r127, 0;
	and.b32  	%r39, %r89, 3;
	setp.eq.s32 	%p14, %r39, 0;
	or.pred  	%p15, %p13, %p14;
	@%p15 bra 	$L__BB2_15;
	and.b32  	%r168, %r89, -4;
	neg.s32 	%r170, %r39;
	shl.b32 	%r128, %r89, 2;
	and.b32  	%r129, %r128, -16;
	mov.u32 	%r130, shraw;
	add.s32 	%r169, %r130, %r129;
$L__BB2_11:
	mul.wide.s32 	%rd28, %r168, 4;
	add.s64 	%rd29, %rd2, %rd28;
	ld.global.f32 	%f31, [%rd29];
	st.shared.f32 	[%r169], %f31;
	add.s32 	%r170, %r170, 1;
	setp.eq.s32 	%p16, %r170, 0;
	add.s32 	%r169, %r169, 4;
	add.s32 	%r168, %r168, 1;
	@%p16 bra 	$L__BB2_15;
	bra.uni 	$L__BB2_11;
$L__BB2_12:
	mov.u32 	%r98, %tid.y;
	mov.u32 	%r49, %ntid.x;
	mov.u32 	%r99, %tid.x;
	mad.lo.s32 	%r171, %r98, %r49, %r99;
	setp.ge.s32 	%p5, %r171, %r89;
	@%p5 bra 	$L__BB2_15;
	mov.u32 	%r100, %ntid.y;
	mul.lo.s32 	%r51, %r49, %r100;
	mov.u32 	%r102, shraw;
$L__BB2_14:
	mul.wide.s32 	%rd13, %r171, 4;
	add.s64 	%rd14, %rd2, %rd13;
	ld.global.f32 	%f10, [%rd14];
	shl.b32 	%r101, %r171, 2;
	add.s32 	%r103, %r102, %r101;
	st.shared.f32 	[%r103], %f10;
	add.s32 	%r171, %r171, %r51;
	setp.lt.s32 	%p6, %r171, %r89;
	@%p6 bra 	$L__BB2_14;
$L__BB2_15:
	bar.sync 	0;
	mov.u32 	%r54, %tid.x;
	setp.ge.s32 	%p17, %r54, %r3;
	@%p17 bra 	$L__BB2_24;
	mov.u32 	%r131, shraw;
	add.s32 	%r55, %r131, %r4;
	sub.s32 	%r132, %r1, %r89;
	add.s32 	%r56, %r132, 1;
	mov.u32 	%r57, %tid.y;
	shl.b32 	%r58, %r3, 1;
	add.s32 	%r59, %r2, %r57;
	mov.u32 	%r60, %ntid.x;
	cvta.to.global.u64 	%rd7, %rd8;
	mov.u32 	%r172, %r54;
$L__BB2_17:
	add.s32 	%r62, %r56, %r172;
	setp.lt.s32 	%p18, %r62, 0;
	setp.ge.s32 	%p19, %r62, %r91;
	or.pred  	%p20, %p18, %p19;
	@%p20 bra 	$L__BB2_21;
	setp.ge.u32 	%p22, %r59, %r92;
	mov.f32 	%f50, 0f00000000;
	@%p22 bra 	$L__BB2_20;
	mad.lo.s32 	%r137, %r62, %r92, %r59;
	mul.wide.u32 	%rd30, %r137, 4;
	add.s64 	%rd31, %rd7, %rd30;
	ld.global.nc.f32 	%f50, [%rd31];
$L__BB2_20:
	shl.b32 	%r138, %r172, 1;
	add.s32 	%r139, %r138, %r57;
	shl.b32 	%r140, %r139, 2;
	add.s32 	%r141, %r55, %r140;
	st.shared.f32 	[%r141], %f50;
	bra.uni 	$L__BB2_23;
$L__BB2_21:
	shl.b32 	%r133, %r172, 1;
	add.s32 	%r63, %r133, %r57;
	setp.ge.s32 	%p21, %r63, %r58;
	@%p21 bra 	$L__BB2_23;
	shl.b32 	%r134, %r63, 2;
	add.s32 	%r135, %r55, %r134;
	mov.b32 	%r136, 0;
	st.shared.u32 	[%r135], %r136;
$L__BB2_23:
	add.s32 	%r172, %r172, %r60;
	setp.lt.s32 	%p23, %r172, %r3;
	@%p23 bra 	$L__BB2_17;
$L__BB2_24:
	bar.sync 	0;
	mov.u32 	%r65, %tid.y;
	add.s32 	%r66, %r2, %r65;
	add.s32 	%r67, %r1, %r54;
	setp.ge.s32 	%p24, %r66, %r92;
	setp.ge.s32 	%p25, %r67, %r91;
	or.pred  	%p26, %p24, %p25;
	@%p26 bra 	$L__BB2_34;
	cvta.to.global.u64 	%rd32, %rd10;
	mul.wide.u32 	%rd33, %r66, 4;
	add.s64 	%rd34, %rd32, %rd33;
	ld.global.nc.u32 	%r142, [%rd34];
	add.s32 	%r143, %r89, %r142;
	add.s32 	%r144, %r143, -1;
	mad.lo.s32 	%r68, %r92, %r67, %r66;
	setp.lt.s32 	%p27, %r67, %r144;
	@%p27 bra 	$L__BB2_35;
	setp.lt.s32 	%p28, %r89, 1;
	mov.f32 	%f55, 0f00000000;
	@%p28 bra 	$L__BB2_33;
	and.b32  	%r69, %r89, 3;
	setp.lt.u32 	%p29, %r89, 4;
	mov.f32 	%f55, 0f00000000;
	mov.b32 	%r176, 0;
	@%p29 bra 	$L__BB2_30;
	and.b32  	%r176, %r89, 2147483644;
	neg.s32 	%r175, %r176;
	shl.b32 	%r147, %r54, 3;
	add.s32 	%r148, %r4, %r147;
	shl.b32 	%r149, %r65, 2;
	add.s32 	%r150, %r148, %r149;
	mov.u32 	%r174, shraw;
	add.s32 	%r151, %r150, %r174;
	add.s32 	%r173, %r151, 16;
	mov.f32 	%f55, 0f00000000;
$L__BB2_29:
	.pragma "nounroll";
	ld.shared.f32 	%f37, [%r173+-16];
	ld.shared.v4.f32 	{%f38, %f39, %f40, %f41}, [%r174];
	fma.rn.f32 	%f42, %f37, %f38, %f55;
	ld.shared.f32 	%f43, [%r173+-8];
	fma.rn.f32 	%f44, %f43, %f39, %f42;
	ld.shared.f32 	%f45, [%r173];
	fma.rn.f32 	%f46, %f45, %f40, %f44;
	ld.shared.f32 	%f47, [%r173+8];
	fma.rn.f32 	%f55, %f47, %f41, %f46;
	add.s32 	%r175, %r175, 4;
	add.s32 	%r174, %r174, 16;
	add.s32 	%r173, %r173, 32;
	setp.ne.s32 	%p30, %r175, 0;
	@%p30 bra 	$L__BB2_29;
$L__BB2_30:
	setp.eq.s32 	%p31, %r69, 0;
	@%p31 bra 	$L__BB2_33;
	shl.b32 	%r152, %r176, 2;
	mov.u32 	%r153, shraw;
	add.s32 	%r179, %r153, %r152;
	add.s32 	%r154, %r54, %r176;
	shl.b32 	%r155, %r154, 3;
	add.s32 	%r156, %r4, %r155;
	shl.b32 	%r157, %r65, 2;
	add.s32 	%r158, %r156, %r157;
	add.s32 	%r178, %r153, %r158;
	neg.s32 	%r177, %r69;
$L__BB2_32:
	.pragma "nounroll";
	ld.shared.f32 	%f48, [%r178];
	ld.shared.f32 	%f49, [%r179];
	fma.rn.f32 	%f55, %f48, %f49, %f55;
	add.s32 	%r179, %r179, 4;
	add.s32 	%r178, %r178, 8;
	add.s32 	%r177, %r177, 1;
	setp.ne.s32 	%p32, %r177, 0;
	@%p32 bra 	$L__BB2_32;
$L__BB2_33:
	mul.wide.s32 	%rd35, %r68, 4;
	add.s64 	%rd36, %rd1, %rd35;
	st.global.f32 	[%rd36], %f55;
$L__BB2_34:
	ret;
$L__BB2_35:
	mul.wide.s32 	%rd37, %r68, 4;
	add.s64 	%rd38, %rd1, %rd37;
	mov.b32 	%r159, 2147483647;
	st.global.u32 	[%rd38], %r159;
	bra.uni 	$L__BB2_34;

}
	// .globl	pwma_ms1p_tiled_f32_tx128_ty4
.visible .entry pwma_ms1p_tiled_f32_tx128_ty4(
	.param .u64 .ptr .align 1 pwma_ms1p_tiled_f32_tx128_ty4_param_0,
	.param .u64 .ptr .align 1 pwma_ms1p_tiled_f32_tx128_ty4_param_1,
	.param .u32 pwma_ms1p_tiled_f32_tx128_ty4_param_2,
	.param .f32 pwma_ms1p_tiled_f32_tx128_ty4_param_3,
	.param .u32 pwma_ms1p_tiled_f32_tx128_ty4_param_4,
	.param .u32 pwma_ms1p_tiled_f32_tx128_ty4_param_5,
	.param .u64 .ptr .align 1 pwma_ms1p_tiled_f32_tx128_ty4_param_6,
	.param .u64 .ptr .align 1 pwma_ms1p_tiled_f32_tx128_ty4_param_7
)
{
	.reg .pred 	%p<34>;
	.reg .b32 	%r<184>;
	.reg .b32 	%f<60>;
	.reg .b64 	%rd<42>;

	ld.param.u64 	%rd10, [pwma_ms1p_tiled_f32_tx128_ty4_param_0];
	ld.param.u64 	%rd8, [pwma_ms1p_tiled_f32_tx128_ty4_param_1];
	ld.param.u32 	%r90, [pwma_ms1p_tiled_f32_tx128_ty4_param_2];
	ld.param.u32 	%r93, [pwma_ms1p_tiled_f32_tx128_ty4_param_4];
	ld.param.u32 	%r92, [pwma_ms1p_tiled_f32_tx128_ty4_param_5];
	ld.param.u64 	%rd9, [pwma_ms1p_tiled_f32_tx128_ty4_param_6];
	ld.param.u64 	%rd11, [pwma_ms1p_tiled_f32_tx128_ty4_param_7];
	cvta.to.global.u64 	%rd1, %rd10;
	cvta.to.global.u64 	%rd2, %rd11;
	cvta.to.global.u64 	%rd3, %rd8;
	mov.u32 	%r94, %ctaid.x;
	shl.b32 	%r1, %r94, 7;
	mov.u32 	%r95, %ctaid.y;
	shl.b32 	%r2, %r95, 2;
	setp.ge.s32 	%p1, %r1, %r92;
	setp.ge.s32 	%p2, %r2, %r93;
	or.pred  	%p3, %p1, %p2;
	@%p3 bra 	$L__BB3_36;
	add.s32 	%r3, %r90, 127;
	shl.b32 	%r97, %r90, 2;
	add.s32 	%r98, %r97, 15;
	and.b32  	%r4, %r98, -16;
	and.b64  	%rd12, %rd8, 15;
	setp.ne.s64 	%p4, %rd12, 0;
	@%p4 bra 	$L__BB3_12;
	shr.s32 	%r5, %r90, 2;
	mov.u32 	%r6, %tid.y;
	mov.u32 	%r7, %ntid.x;
	mov.u32 	%r8, %tid.x;
	mad.lo.s32 	%r171, %r6, %r7, %r8;
	setp.ge.s32 	%p7, %r171, %r5;
	@%p7 bra 	$L__BB3_9;
	mov.u32 	%r10, %ntid.y;
	mul.lo.s32 	%r11, %r7, %r10;
	add.s32 	%r105, %r171, %r11;
	max.u32 	%r106, %r5, %r105;
	setp.lt.u32 	%p8, %r105, %r5;
	selp.u32 	%r107, 1, 0, %p8;
	add.s32 	%r108, %r105, %r107;
	sub.s32 	%r109, %r106, %r108;
	div.u32 	%r110, %r109, %r11;
	add.s32 	%r12, %r110, %r107;
	and.b32  	%r111, %r12, 3;
	setp.eq.s32 	%p9, %r111, 3;
	@%p9 bra 	$L__BB3_6;
	add.s32 	%r112, %r12, 1;
	and.b32  	%r113, %r112, 3;
	mul.wide.u32 	%rd15, %r6, %r7;
	cvt.u64.u32 	%rd16, %r8;
	add.s64 	%rd17, %rd15, %rd16;
	shl.b64 	%rd18, %rd17, 4;
	add.s64 	%rd41, %rd3, %rd18;
	mul.wide.u32 	%rd19, %r10, %r7;
	shl.b64 	%rd5, %rd19, 4;
	shl.b32 	%r114, %r171, 4;
	mov.u32 	%r115, shraw;
	add.s32 	%r165, %r115, %r114;
	shl.b32 	%r14, %r11, 4;
	neg.s32 	%r164, %r113;
	mad.lo.s32 	%r116, %r10, %r113, %r6;
	mad.lo.s32 	%r171, %r7, %r116, %r8;
$L__BB3_5:
	.pragma "nounroll";
	ld.global.v4.f32 	{%f11, %f12, %f13, %f14}, [%rd41];
	st.shared.v4.f32 	[%r165], {%f11, %f12, %f13, %f14};
	add.s64 	%rd41, %rd41, %rd5;
	add.s32 	%r165, %r165, %r14;
	add.s32 	%r164, %r164, 1;
	setp.ne.s32 	%p10, %r164, 0;
	@%p10 bra 	$L__BB3_5;
$L__BB3_6:
	setp.lt.u32 	%p11, %r12, 3;
	@%p11 bra 	$L__BB3_9;
	shl.b32 	%r117, %r11, 1;
	add.s32 	%r170, %r171, %r117;
	shl.b32 	%r23, %r11, 2;
	mad.lo.s32 	%r169, %r11, 3, %r171;
	add.s32 	%r168, %r171, %r11;
	shl.b32 	%r118, %r171, 4;
	mov.u32 	%r119, shraw;
	add.s32 	%r167, %r119, %r118;
	shl.b32 	%r27, %r11, 6;
	shl.b32 	%r28, %r11, 5;
$L__BB3_8:
	mul.wide.u32 	%rd20, %r171, 16;
	add.s64 	%rd21, %rd3, %rd20;
	ld.global.v4.f32 	{%f15, %f16, %f17, %f18}, [%rd21];
	st.shared.v4.f32 	[%r167], {%f15, %f16, %f17, %f18};
	add.s32 	%r120, %r171, %r11;
	shl.b32 	%r121, %r11, 4;
	add.s32 	%r122, %r167, %r121;
	mul.wide.u32 	%rd22, %r168, 16;
	add.s64 	%rd23, %rd3, %rd22;
	ld.global.v4.f32 	{%f19, %f20, %f21, %f22}, [%rd23];
	st.shared.v4.f32 	[%r122], {%f19, %f20, %f21, %f22};
	add.s32 	%r123, %r120, %r11;
	add.s32 	%r124, %r167, %r28;
	mul.wide.u32 	%rd24, %r170, 16;
	add.s64 	%rd25, %rd3, %rd24;
	ld.global.v4.f32 	{%f23, %f24, %f25, %f26}, [%rd25];
	st.shared.v4.f32 	[%r124], {%f23, %f24, %f25, %f26};
	add.s32 	%r125, %r123, %r11;
	mad.lo.s32 	%r126, %r11, 48, %r167;
	mul.wide.u32 	%rd26, %r169, 16;
	add.s64 	%rd27, %rd3, %rd26;
	ld.global.v4.f32 	{%f27, %f28, %f29, %f30}, [%rd27];
	st.shared.v4.f32 	[%r126], {%f27, %f28, %f29, %f30};
	add.s32 	%r171, %r125, %r11;
	add.s32 	%r170, %r170, %r23;
	add.s32 	%r169, %r169, %r23;
	add.s32 	%r168, %r168, %r23;
	add.s32 	%r167, %r167, %r27;
	setp.lt.s32 	%p12, %r171, %r5;
	@%p12 bra 	$L__BB3_8;
$L__BB3_9:
	or.b32  	%r127, %r8, %r6;
	setp.ne.s32 	%p13, %r127, 0;
	and.b32  	%r39, %r90, 3;
	setp.eq.s32 	%p14, %r39, 0;
	or.pred  	%p15, %p13, %p14;
	@%p15 bra 	$L__BB3_15;
	and.b32  	%r172, %r90, -4;
	neg.s32 	%r174, %r39;
	shl.b32 	%r128, %r90, 2;
	and.b32  	%r129, %r128, -16;
	mov.u32 	%r130, shraw;
	add.s32 	%r173, %r130, %r129;
$L__BB3_11:
	mul.wide.s32 	%rd28, %r172, 4;
	add.s64 	%rd29, %rd3, %rd28;
	ld.global.f32 	%f31, [%rd29];
	st.shared.f32 	[%r173], %f31;
	add.s32 	%r174, %r174, 1;
	setp.eq.s32 	%p16, %r174, 0;
	add.s32 	%r173, %r173, 4;
	add.s32 	%r172, %r172, 1;
	@%p16 bra 	$L__BB3_15;
	bra.uni 	$L__BB3_11;
$L__BB3_12:
	mov.u32 	%r99, %tid.y;
	mov.u32 	%r49, %ntid.x;
	mov.u32 	%r100, %tid.x;
	mad.lo.s32 	%r175, %r99, %r49, %r100;
	setp.ge.s32 	%p5, %r175, %r90;
	@%p5 bra 	$L__BB3_15;
	mov.u32 	%r101, %ntid.y;
	mul.lo.s32 	%r51, %r49, %r101;
	mov.u32 	%r103, shraw;
$L__BB3_14:
	mul.wide.s32 	%rd13, %r175, 4;
	add.s64 	%rd14, %rd3, %rd13;
	ld.global.f32 	%f10, [%rd14];
	shl.b32 	%r102, %r175, 2;
	add.s32 	%r104, %r103, %r102;
	st.shared.f32 	[%r104], %f10;
	add.s32 	%r175, %r175, %r51;
	setp.lt.s32 	%p6, %r175, %r90;
	@%p6 bra 	$L__BB3_14;
$L__BB3_15:
	bar.sync 	0;
	mov.u32 	%r54, %tid.x;
	setp.ge.s32 	%p17, %r54, %r3;
	@%p17 bra 	$L__BB3_26;
	mov.u32 	%r131, shraw;
	add.s32 	%r55, %r131, %r4;
	and.b32  	%r132, %r93, 3;
	sub.s32 	%r133, %r1, %r90;
	add.s32 	%r56, %r133, 1;
	mov.u32 	%r57, %tid.y;
	shl.b32 	%r58, %r3, 2;
	or.b32  	%r59, %r132, %r57;
	add.s32 	%r60, %r2, %r57;
	mov.u32 	%r61, %ntid.x;
	mov.u32 	%r176, %r54;
$L__BB3_17:
	add.s32 	%r63, %r56, %r176;
	setp.lt.s32 	%p18, %r63, 0;
	setp.ge.s32 	%p19, %r63, %r92;
	or.pred  	%p20, %p18, %p19;
	@%p20 bra 	$L__BB3_23;
	setp.ne.s32 	%p22, %r59, 0;
	@%p22 bra 	$L__BB3_20;
	mad.lo.s32 	%r143, %r63, %r93, %r2;
	mul.wide.u32 	%rd32, %r143, 4;
	add.s64 	%rd33, %rd1, %rd32;
	ld.global.nc.v4.f32 	{%f33, %f34, %f35, %f36}, [%rd33];
	shl.b32 	%r144, %r176, 4;
	add.s32 	%r145, %r55, %r144;
	st.shared.v4.f32 	[%r145], {%f33, %f34, %f35, %f36};
	bra.uni 	$L__BB3_25;
$L__BB3_20:
	setp.ge.u32 	%p23, %r60, %r93;
	mov.f32 	%f54, 0f00000000;
	@%p23 bra 	$L__BB3_22;
	mad.lo.s32 	%r138, %r63, %r93, %r60;
	mul.wide.u32 	%rd30, %r138, 4;
	add.s64 	%rd31, %rd1, %rd30;
	ld.global.nc.f32 	%f54, [%rd31];
$L__BB3_22:
	shl.b32 	%r139, %r176, 2;
	add.s32 	%r140, %r139, %r57;
	shl.b32 	%r141, %r140, 2;
	add.s32 	%r142, %r55, %r141;
	st.shared.f32 	[%r142], %f54;
	bra.uni 	$L__BB3_25;
$L__BB3_23:
	shl.b32 	%r134, %r176, 2;
	add.s32 	%r64, %r134, %r57;
	setp.ge.s32 	%p21, %r64, %r58;
	@%p21 bra 	$L__BB3_25;
	shl.b32 	%r135, %r64, 2;
	add.s32 	%r136, %r55, %r135;
	mov.b32 	%r137, 0;
	st.shared.u32 	[%r136], %r137;
$L__BB3_25:
	add.s32 	%r176, %r176, %r61;
	setp.lt.s32 	%p24, %r176, %r3;
	@%p24 bra 	$L__BB3_17;
$L__BB3_26:
	bar.sync 	0;
	mov.u32 	%r66, %tid.y;
	add.s32 	%r67, %r2, %r66;
	add.s32 	%r68, %r1, %r54;
	setp.ge.s32 	%p25, %r67, %r93;
	setp.ge.s32 	%p26, %r68, %r92;
	or.pred  	%p27, %p25, %p26;
	@%p27 bra 	$L__BB3_36;
	cvta.to.global.u64 	%rd34, %rd9;
	mul.wide.u32 	%rd35, %r67, 4;
	add.s64 	%rd36, %rd34, %rd35;
	ld.global.nc.u32 	%r146, [%rd36];
	add.s32 	%r147, %r90, %r146;
	add.s32 	%r148, %r147, -1;
	mad.lo.s32 	%r69, %r93, %r68, %r67;
	setp.lt.s32 	%p28, %r68, %r148;
	@%p28 bra 	$L__BB3_37;
	setp.lt.s32 	%p29, %r90, 1;
	mov.f32 	%f59, 0f00000000;
	@%p29 bra 	$L__BB3_35;
	and.b32  	%r70, %r90, 3;
	setp.lt.u32 	%p30, %r90, 4;
	mov.f32 	%f59, 0f00000000;
	mov.b32 	%r180, 0;
	@%p30 bra 	$L__BB3_32;
	and.b32  	%r180, %r90, 2147483644;
	neg.s32 	%r179, %r180;
	shl.b32 	%r151, %r54, 4;
	add.s32 	%r152, %r151, %r4;
	shl.b32 	%r153, %r66, 2;
	add.s32 	%r154, %r152, %r153;
	mov.u32 	%r178, shraw;
	add.s32 	%r155, %r154, %r178;
	add.s32 	%r177, %r155, 32;
	mov.f32 	%f59, 0f00000000;
$L__BB3_31:
	.pragma "nounroll";
	ld.shared.f32 	%f41, [%r177+-32];
	ld.shared.v4.f32 	{%f42, %f43, %f44, %f45}, [%r178];
	fma.rn.f32 	%f46, %f41, %f42, %f59;
	ld.shared.f32 	%f47, [%r177+-16];
	fma.rn.f32 	%f48, %f47, %f43, %f46;
	ld.shared.f32 	%f49, [%r177];
	fma.rn.f32 	%f50, %f49, %f44, %f48;
	ld.shared.f32 	%f51, [%r177+16];
	fma.rn.f32 	%f59, %f51, %f45, %f50;
	add.s32 	%r179, %r179, 4;
	add.s32 	%r178, %r178, 16;
	add.s32 	%r177, %r177, 64;
	setp.ne.s32 	%p31, %r179, 0;
	@%p31 bra 	$L__BB3_31;
$L__BB3_32:
	setp.eq.s32 	%p32, %r70, 0;
	@%p32 bra 	$L__BB3_35;
	shl.b32 	%r156, %r180, 2;
	mov.u32 	%r157, shraw;
	add.s32 	%r183, %r157, %r156;
	add.s32 	%r158, %r54, %r180;
	shl.b32 	%r159, %r158, 4;
	add.s32 	%r160, %r4, %r159;
	shl.b32 	%r161, %r66, 2;
	add.s32 	%r162, %r160, %r161;
	add.s32 	%r182, %r157, %r162;
	neg.s32 	%r181, %r70;
$L__BB3_34:
	.pragma "nounroll";
	ld.shared.f32 	%f52, [%r182];
	ld.shared.f32 	%f53, [%r183];
	fma.rn.f32 	%f59, %f52, %f53, %f59;
	add.s32 	%r183, %r183, 4;
	add.s32 	%r182, %r182, 16;
	add.s32 	%r181, %r181, 1;
	setp.ne.s32 	%p33, %r181, 0;
	@%p33 bra 	$L__BB3_34;
$L__BB3_35:
	mul.wide.s32 	%rd37, %r69, 4;
	add.s64 	%rd38, %rd2, %rd37;
	st.global.f32 	[%rd38], %f59;
$L__BB3_36:
	ret;
$L__BB3_37:
	mul.wide.s32 	%rd39, %r69, 4;
	add.s64 	%rd40, %rd2, %rd39;
	mov.b32 	%r163, 2147483647;
	st.global.u32 	[%rd40], %r163;
	bra.uni 	$L__BB3_36;

}


// ===== COMPILED SASS (sm_100) =====

	.target	sm_100

	.elftype	@"ET_EXEC"


//--------------------- .note.nv.tkinfo           --------------------------
	.section	.note.nv.tkinfo,"",@"SHT_NOTE"
	.sectionflags	@"SHF_NOTE_NV_TKINFO"
	.tkinfo
        /*0018*/ 	.word	0x00000002
        /*0030*/ 	.string	""
        /*0030*/ 	.string	"ptxas"
        /*0030*/ 	.string	"Cuda compilation tools, release 13.0, V13.0.88"
        /*0030*/ 	.string	"Build cuda_13.0.r13.0/compiler.36424714_0"
        /*0030*/ 	.string	"-arch sm_100 -m 64 "



//--------------------- .note.nv.cuinfo           --------------------------
	.section	.note.nv.cuinfo,"",@"SHT_NOTE"
	.sectionflags	@"SHF_NOTE_NV_CUINFO"
        /*0018*/ 	.short	0x0002
        /*001a*/ 	.short	0x0064
        /*001c*/ 	.short	0x0082
	.zero		2


//--------------------- .nv.info                  --------------------------
	.section	.nv.info,"",@"SHT_CUDA_INFO"
	.align	4


	//----- nvinfo : EIATTR_REGCOUNT
	.align		4
        /*0000*/ 	.byte	0x04, 0x2f
        /*0002*/ 	.short	(.L_1 - .L_0)
	.align		4
.L_0:
        /*0004*/ 	.word	index@(pwma_batch_f32)
        /*0008*/ 	.word	0x00000019


	//----- nvinfo : EIATTR_FRAME_SIZE
	.align		4
.L_1:
        /*000c*/ 	.byte	0x04, 0x11
        /*000e*/ 	.short	(.L_3 - .L_2)
	.align		4
.L_2:
        /*0010*/ 	.word	index@(pwma_batch_f32)
        /*0014*/ 	.word	0x00000000


	//----- nvinfo : EIATTR_REGCOUNT
	.align		4
.L_3:
        /*0018*/ 	.byte	0x04, 0x2f
        /*001a*/ 	.short	(.L_5 - .L_4)
	.align		4
.L_4:
        /*001c*/ 	.word	index@(pwma_multi_series_one_param_f32)
        /*0020*/ 	.word	0x0000001f


	//----- nvinfo : EIATTR_FRAME_SIZE
	.align		4
.L_5:
        /*0024*/ 	.byte	0x04, 0x11
        /*0026*/ 	.short	(.L_7 - .L_6)
	.align		4
.L_6:
        /*0028*/ 	.word	index@(pwma_multi_series_one_param_f32)
        /*002c*/ 	.word	0x00000000


	//----- nvinfo : EIATTR_REGCOUNT
	.align		4
.L_7:
        /*0030*/ 	.byte	0x04, 0x2f
        /*0032*/ 	.short	(.L_9 - .L_8)
	.align		4
.L_8:
        /*0034*/ 	.word	index@(pwma_ms1p_tiled_f32_tx128_ty2)
        /*0038*/ 	.word	0x00000020


	//----- nvinfo : EIATTR_FRAME_SIZE
	.align		4
.L_9:
        /*003c*/ 	.byte	0x04, 0x11
        /*003e*/ 	.short	(.L_11 - .L_10)
	.align		4
.L_10:
        /*0040*/ 	.word	index@(pwma_ms1p_tiled_f32_tx128_ty2)
        /*0044*/ 	.word	0x00000000


	//----- nvinfo : EIATTR_REGCOUNT
	.align		4
.L_11:
        /*0048*/ 	.byte	0x04, 0x2f
        /*004a*/ 	.short	(.L_13 - .L_12)
	.align		4
.L_12:
        /*004c*/ 	.word	index@(pwma_ms1p_tiled_f32_tx128_ty4)
        /*0050*/ 	.word	0x00000020


	//----- nvinfo : EIATTR_FRAME_SIZE
	.align		4
.L_13:
        /*0054*/ 	.byte	0x04, 0x11
        /*0056*/ 	.short	(.L_15 - .L_14)
	.align		4
.L_14:
        /*0058*/ 	.word	index@(pwma_ms1p_tiled_f32_tx128_ty4)
        /*005c*/ 	.word	0x00000000


	//----- nvinfo : EIATTR_MIN_STACK_SIZE
	.align		4
.L_15:
        /*0060*/ 	.byte	0x04, 0x12
        /*0062*/ 	.short	(.L_17 - .L_16)
	.align		4
.L_16:
        /*0064*/ 	.word	index@(pwma_ms1p_tiled_f32_tx128_ty4)
        /*0068*/ 	.word	0x00000000


	//----- nvinfo : EIATTR_MIN_STACK_SIZE
	.align		4
.L_17:
        /*006c*/ 	.byte	0x04, 0x12
        /*006e*/ 	.short	(.L_19 - .L_18)
	.align		4
.L_18:
        /*0070*/ 	.word	index@(pwma_ms1p_tiled_f32_tx128_ty2)
        /*0074*/ 	.word	0x00000000


	//----- nvinfo : EIATTR_MIN_STACK_SIZE
	.align		4
.L_19:
        /*0078*/ 	.byte	0x04, 0x12
        /*007a*/ 	.short	(.L_21 - .L_20)
	.align		4
.L_20:
        /*007c*/ 	.word	index@(pwma_multi_series_one_param_f32)
        /*0080*/ 	.word	0x00000000


	//----- nvinfo : EIATTR_MIN_STACK_SIZE
	.align		4
.L_21:
        /*0084*/ 	.byte	0x04, 0x12
        /*0086*/ 	.short	(.L_23 - .L_22)
	.align		4
.L_22:
        /*0088*/ 	.word	index@(pwma_batch_f32)
        /*008c*/ 	.word	0x00000000
.L_23:


//--------------------- .nv.compat                --------------------------
	.section	.nv.compat,"",@"SHT_CUDA_COMPAT_INFO"
	.align	4
        /*0000*/ 	.byte	0x02, 0x09, 0x00, 0x00, 0x02, 0x02, 0x01, 0x00, 0x02, 0x05, 0x05, 0x00, 0x03, 0x07, 0x01, 0x01
        /*0010*/ 	.byte	0x02, 0x03, 0x00, 0x00, 0x02, 0x06, 0x01, 0x00, 0x04, 0x0b, 0x08, 0x00, 0x09, 0x00, 0x00, 0x00
        /*0020*/ 	.byte	0x00, 0x00, 0x00, 0x00


//--------------------- .nv.info.pwma_ms1p_tiled_f32_tx128_ty4 --------------------------
	.section	.nv.info.pwma_ms1p_tiled_f32_tx128_ty4,"",@"SHT_CUDA_INFO"
	.sectionflags	@""
	.align	4


	//----- nvinfo : EIATTR_CUDA_API_VERSION
	.align		4
        /*0000*/ 	.byte	0x04, 0x37
        /*0002*/ 	.short	(.L_25 - .L_24)
.L_24:
        /*0004*/ 	.word	0x00000082


	//----- nvinfo : EIATTR_KPARAM_INFO
	.align		4
.L_25:
        /*0008*/ 	.byte	0x04, 0x17
        /*000a*/ 	.short	(.L_27 - .L_26)
.L_26:
        /*000c*/ 	.word	0x00000000
        /*0010*/ 	.short	0x0007
        /*0012*/ 	.short	0x0028
        /*0014*/ 	.byte	0x00, 0xf5, 0x21, 0x00


	//----- nvinfo : EIATTR_KPARAM_INFO
	.align		4
.L_27:
        /*0018*/ 	.byte	0x04, 0x17
        /*001a*/ 	.short	(.L_29 - .L_28)
.L_28:
        /*001c*/ 	.word	0x00000000
        /*0020*/ 	.short	0x0006
        /*0022*/ 	.short	0x0020
        /*0024*/ 	.byte	0x00, 0xf5, 0x21, 0x00


	//----- nvinfo : EIATTR_KPARAM_INFO
	.align		4
.L_29:
        /*0028*/ 	.byte	0x04, 0x17
        /*002a*/ 	.short	(.L_31 - .L_30)
.L_30:
        /*002c*/ 	.word	0x00000000
        /*0030*/ 	.short	0x0005
        /*0032*/ 	.short	0x001c
        /*0034*/ 	.byte	0x00, 0xf0, 0x11, 0x00


	//----- nvinfo : EIATTR_KPARAM_INFO
	.align		4
.L_31:
        /*0038*/ 	.byte	0x04, 0x17
        /*003a*/ 	.short	(.L_33 - .L_32)
.L_32:
        /*003c*/ 	.word	0x00000000
        /*0040*/ 	.short	0x0004
        /*0042*/ 	.short	0x0018
        /*0044*/ 	.byte	0x00, 0xf0, 0x11, 0x00


	//----- nvinfo : EIATTR_KPARAM_INFO
	.align		4
.L_33:
        /*0048*/ 	.byte	0x04, 0x17
        /*004a*/ 	.short	(.L_35 - .L_34)
.L_34:
        /*004c*/ 	.word	0x00000000
        /*0050*/ 	.short	0x0003
        /*0052*/ 	.short	0x0014
        /*0054*/ 	.byte	0x00, 0xf0, 0x11, 0x00


	//----- nvinfo : EIATTR_KPARAM_INFO
	.align		4
.L_35:
        /*0058*/ 	.byte	0x04, 0x17
        /*005a*/ 	.short	(.L_37 - .L_36)
.L_36:
        /*005c*/ 	.word	0x00000000
        /*0060*/ 	.short	0x0002
        /*0062*/ 	.short	0x0010
        /*0064*/ 	.byte	0x00, 0xf0, 0x11, 0x00


	//----- nvinfo : EIATTR_KPARAM_INFO
	.align		4
.L_37:
        /*0068*/ 	.byte	0x04, 0x17
        /*006a*/ 	.short	(.L_39 - .L_38)
.L_38:
        /*006c*/ 	.word	0x00000000
        /*0070*/ 	.short	0x0001
        /*0072*/ 	.short	0x0008
        /*0074*/ 	.byte	0x00, 0xf5, 0x21, 0x00


	//----- nvinfo : EIATTR_KPARAM_INFO
	.align		4
.L_39:
        /*0078*/ 	.byte	0x04, 0x17
        /*007a*/ 	.short	(.L_41 - .L_40)
.L_40:
        /*007c*/ 	.word	0x00000000
        /*0080*/ 	.short	0x0000
        /*0082*/ 	.short	0x0000
        /*0084*/ 	.byte	0x00, 0xf5, 0x21, 0x00


	//----- nvinfo : EIATTR_SPARSE_MMA_MASK
	.align		4
.L_41:
        /*0088*/ 	.byte	0x03, 0x50
        /*008a*/ 	.short	0x0000


	//----- nvinfo : EIATTR_MAXREG_COUNT
	.align		4
        /*008c*/ 	.byte	0x03, 0x1b
        /*008e*/ 	.short	0x00ff


	//----- nvinfo : EIATTR_NUM_BARRIERS
	.align		4
        /*0090*/ 	.byte	0x02, 0x4c
        /*0092*/ 	.byte	0x01
	.zero		1


	//----- nvinfo : EIATTR_MERCURY_ISA_VERSION
	.align		4
        /*0094*/ 	.byte	0x03, 0x5f
        /*0096*/ 	.short	0x0101


	//----- nvinfo : EIATTR_VRC_CTA_INIT_COUNT
	.align		4
        /*0098*/ 	.byte	0x02, 0x4a
	.zero		1
	.zero		1


	//----- nvinfo : EIATTR_EXIT_INSTR_OFFSETS
	.align		4
        /*009c*/ 	.byte	0x04, 0x1c
        /*009e*/ 	.short	(.L_43 - .L_42)


	//   ....[0]....
.L_42:
        /*00a0*/ 	.word	0x00000080


	//   ....[1]....
        /*00a4*/ 	.word	0x000010d0


	//   ....[2]....
        /*00a8*/ 	.word	0x000014b0


	//   ....[3]....
        /*00ac*/ 	.word	0x00001500


	//----- nvinfo : EIATTR_CRS_STACK_SIZE
	.align		4
.L_43:
        /*00b0*/ 	.byte	0x04, 0x1e
        /*00b2*/ 	.short	(.L_45 - .L_44)
.L_44:
        /*00b4*/ 	.word	0x00000000


	//----- nvinfo : EIATTR_CBANK_PARAM_SIZE
	.align		4
.L_45:
        /*00b8*/ 	.byte	0x03, 0x19
        /*00ba*/ 	.short	0x0030


	//----- nvinfo : EIATTR_PARAM_CBANK
	.align		4
        /*00bc*/ 	.byte	0x04, 0x0a
        /*00be*/ 	.short	(.L_47 - .L_46)
	.align		4
.L_46:
        /*00c0*/ 	.word	index@(.nv.constant0.pwma_ms1p_tiled_f32_tx128_ty4)
        /*00c4*/ 	.short	0x0380
        /*00c6*/ 	.short	0x0030


	//----- nvinfo : EIATTR_SW_WAR
	.align		4
.L_47:
        /*00c8*/ 	.byte	0x04, 0x36
        /*00ca*/ 	.short	(.L_49 - .L_48)
.L_48:
        /*00cc*/ 	.word	0x00000008
.L_49:


//--------------------- .nv.info.pwma_ms1p_tiled_f32_tx128_ty2 --------------------------
	.section	.nv.info.pwma_ms1p_tiled_f32_tx128_ty2,"",@"SHT_CUDA_INFO"
	.sectionflags	@""
	.align	4


	//----- nvinfo : EIATTR_CUDA_API_VERSION
	.align		4
        /*0000*/ 	.byte	0x04, 0x37
        /*0002*/ 	.short	(.L_51 - .L_50)
.L_50:
        /*0004*/ 	.word	0x00000082


	//----- nvinfo : EIATTR_KPARAM_INFO
	.align		4
.L_51:
        /*0008*/ 	.byte	0x04, 0x17
        /*000a*/ 	.short	(.L_53 - .L_52)
.L_52:
        /*000c*/ 	.word	0x00000000
        /*0010*/ 	.short	0x0007
        /*0012*/ 	.short	0x0028
        /*0014*/ 	.byte	0x00, 0xf5, 0x21, 0x00


	//----- nvinfo : EIATTR_KPARAM_INFO
	.align		4
.L_53:
        /*0018*/ 	.byte	0x04, 0x17
        /*001a*/ 	.short	(.L_55 - .L_54)
.L_54:
        /*001c*/ 	.word	0x00000000
        /*0020*/ 	.short	0x0006
        /*0022*/ 	.short	0x0020
        /*0024*/ 	.byte	0x00, 0xf5, 0x21, 0x00


	//----- nvinfo : EIATTR_KPARAM_INFO
	.align		4
.L_55:
        /*0028*/ 	.byte	0x04, 0x17
        /*002a*/ 	.short	(.L_57 - .L_56)
.L_56:
        /*002c*/ 	.word	0x00000000
        /*0030*/ 	.short	0x0005
        /*0032*/ 	.short	0x001c
        /*0034*/ 	.byte	0x00, 0xf0, 0x11, 0x00


	//----- nvinfo : EIATTR_KPARAM_INFO
	.align		4
.L_57:
        /*0038*/ 	.byte	0x04, 0x17
        /*003a*/ 	.short	(.L_59 - .L_58)
.L_58:
        /*003c*/ 	.word	0x00000000
        /*0040*/ 	.short	0x0004
        /*0042*/ 	.short	0x0018
        /*0044*/ 	.byte	0x00, 0xf0, 0x11, 0x00


	//----- nvinfo : EIATTR_KPARAM_INFO
	.align		4
.L_59:
        /*0048*/ 	.byte	0x04, 0x17
        /*004a*/ 	.short	(.L_61 - .L_60)
.L_60:
        /*004c*/ 	.word	0x00000000
        /*0050*/ 	.short	0x0003
        /*0052*/ 	.short	0x0014
        /*0054*/ 	.byte	0x00, 0xf0, 0x11, 0x00


	//----- nvinfo : EIATTR_KPARAM_INFO
	.align		4
.L_61:
        /*0058*/ 	.byte	0x04, 0x17
        /*005a*/ 	.short	(.L_63 - .L_62)
.L_62:
        /*005c*/ 	.word	0x00000000
        /*0060*/ 	.short	0x0002
        /*0062*/ 	.short	0x0010
        /*0064*/ 	.byte	0x00, 0xf0, 0x11, 0x00


	//----- nvinfo : EIATTR_KPARAM_INFO
	.align		4
.L_63:
        /*0068*/ 	.byte	0x04, 0x17
        /*006a*/ 	.short	(.L_65 - .L_64)
.L_64:
        /*006c*/ 	.word	0x00000000
        /*0070*/ 	.short	0x0001
        /*0072*/ 	.short	0x0008
        /*0074*/ 	.byte	0x00, 0xf5, 0x21, 0x00


	//----- nvinfo : EIATTR_KPARAM_INFO
	.align		4
.L_65:
        /*0078*/ 	.byte	0x04, 0x17
        /*007a*/ 	.short	(.L_67 - .L_66)
.L_66:
        /*007c*/ 	.word	0x00000000
        /*0080*/ 	.short	0x0000
        /*0082*/ 	.short	0x0000
        /*0084*/ 	.byte	0x00, 0xf5, 0x21, 0x00


	//----- nvinfo : EIATTR_SPARSE_MMA_MASK
	.align		4
.L_67:
        /*0088*/ 	.byte	0x03, 0x50
        /*008a*/ 	.short	0x0000


	//----- nvinfo : EIATTR_MAXREG_COUNT
	.align		4
        /*008c*/ 	.byte	0x03, 0x1b
        /*008e*/ 	.short	0x00ff


	//----- nvinfo : EIATTR_NUM_BARRIERS
	.align		4
        /*0090*/ 	.byte	0x02, 0x4c
        /*0092*/ 	.byte	0x01
	.zero		1


	//----- nvinfo : EIATTR_MERCURY_ISA_VERSION
	.align		4
        /*0094*/ 	.byte	0x03, 0x5f
        /*0096*/ 	.short	0x0101


	//----- nvinfo : EIATTR_VRC_CTA_INIT_COUNT
	.align		4
        /*0098*/ 	.byte	0x02, 0x4a
	.zero		1
	.zero		1


	//----- nvinfo : EIATTR_EXIT_INSTR_OFFSETS
	.align		4
        /*009c*/ 	.byte	0x04, 0x1c
        /*009e*/ 	.short	(.L_69 - .L_68)


	//   ....[0]....
.L_68:
        /*00a0*/ 	.word	0x00000080


	//   ....[1]....
        /*00a4*/ 	.word	0x00001040


	//   ....[2]....
        /*00a8*/ 	.word	0x00001420


	//   ....[3]....
        /*00ac*/ 	.word	0x00001470


	//----- nvinfo : EIATTR_CRS_STACK_SIZE
	.align		4
.L_69:
        /*00b0*/ 	.byte	0x04, 0x1e
        /*00b2*/ 	.short	(.L_71 - .L_70)
.L_70:
        /*00b4*/ 	.word	0x00000000


	//----- nvinfo : EIATTR_CBANK_PARAM_SIZE
	.align		4
.L_71:
        /*00b8*/ 	.byte	0x03, 0x19
        /*00ba*/ 	.short	0x0030


	//----- nvinfo : EIATTR_PARAM_CBANK
	.align		4
        /*00bc*/ 	.byte	0x04, 0x0a
        /*00be*/ 	.short	(.L_73 - .L_72)
	.align		4
.L_72:
        /*00c0*/ 	.word	index@(.nv.constant0.pwma_ms1p_tiled_f32_tx128_ty2)
        /*00c4*/ 	.short	0x0380
        /*00c6*/ 	.short	0x0030


	//----- nvinfo : EIATTR_SW_WAR
	.align		4
.L_73:
        /*00c8*/ 	.byte	0x04, 0x36
        /*00ca*/ 	.short	(.L_75 - .L_74)
.L_74:
        /*00cc*/ 	.word	0x00000008
.L_75:


//--------------------- .nv.info.pwma_multi_series_one_param_f32 --------------------------
	.section	.nv.info.pwma_multi_series_one_param_f32,"",@"SHT_CUDA_INFO"
	.sectionflags	@""
	.align	4


	//----- nvinfo : EIATTR_CUDA_API_VERSION
	.align		4
        /*0000*/ 	.byte	0x04, 0x37
        /*0002*/ 	.short	(.L_77 - .L_76)
.L_76:
        /*0004*/ 	.word	0x00000082


	//----- nvinfo : EIATTR_KPARAM_INFO
	.align		4
.L_77:
        /*0008*/ 	.byte	0x04, 0x17
        /*000a*/ 	.short	(.L_79 - .L_78)
.L_78:
        /*000c*/ 	.word	0x00000000
        /*0010*/ 	.short	0x0007
        /*0012*/ 	.short	0x0028
        /*0014*/ 	.byte	0x00, 0xf5, 0x21, 0x00


	//----- nvinfo : EIATTR_KPARAM_INFO
	.align		4
.L_79:
        /*0018*/ 	.byte	0x04, 0x17
        /*001a*/ 	.short	(.L_81 - .L_80)
.L_80:
        /*001c*/ 	.word	0x00000000
        /*0020*/ 	.short	0x0006
        /*0022*/ 	.short	0x0020
        /*0024*/ 	.byte	0x00, 0xf5, 0x21, 0x00


	//----- nvinfo : EIATTR_KPARAM_INFO
	.align		4
.L_81:
        /*0028*/ 	.byte	0x04, 0x17
        /*002a*/ 	.short	(.L_83 - .L_82)
.L_82:
        /*002c*/ 	.word	0x00000000
        /*0030*/ 	.short	0x0005
        /*0032*/ 	.short	0x001c
        /*0034*/ 	.byte	0x00, 0xf0, 0x11, 0x00


	//----- nvinfo : EIATTR_KPARAM_INFO
	.align		4
.L_83:
        /*0038*/ 	.byte	0x04, 0x17
        /*003a*/ 	.short	(.L_85 - .L_84)
.L_84:
        /*003c*/ 	.word	0x00000000
        /*0040*/ 	.short	0x0004
        /*0042*/ 	.short	0x0018
        /*0044*/ 	.byte	0x00, 0xf0, 0x11, 0x00


	//----- nvinfo : EIATTR_KPARAM_INFO
	.align		4
.L_85:
        /*0048*/ 	.byte	0x04, 0x17
        /*004a*/ 	.short	(.L_87 - .L_86)
.L_86:
        /*004c*/ 	.word	0x00000000
        /*0050*/ 	.short	0x0003
        /*0052*/ 	.short	0x0014
        /*0054*/ 	.byte	0x00, 0xf0, 0x11, 0x00


	//----- nvinfo : EIATTR_KPARAM_INFO
	.align		4
.L_87:
        /*0058*/ 	.byte	0x04, 0x17
        /*005a*/ 	.short	(.L_89 - .L_88)
.L_88:
        /*005c*/ 	.word	0x00000000
        /*0060*/ 	.short	0x0002
        /*0062*/ 	.short	0x0010
        /*0064*/ 	.byte	0x00, 0xf0, 0x11, 0x00


	//----- nvinfo : EIATTR_KPARAM_INFO
	.align		4
.L_89:
        /*0068*/ 	.byte	0x04, 0x17
        /*006a*/ 	.short	(.L_91 - .L_90)
.L_90:
        /*006c*/ 	.word	0x00000000
        /*0070*/ 	.short	0x0001
        /*0072*/ 	.short	0x0008
        /*0074*/ 	.byte	0x00, 0xf5, 0x21, 0x00


	//----- nvinfo : EIATTR_KPARAM_INFO
	.align		4
.L_91:
        /*0078*/ 	.byte	0x04, 0x17
        /*007a*/ 	.short	(.L_93 - .L_92)
.L_92:
        /*007c*/ 	.word	0x00000000
        /*0080*/ 	.short	0x0000
        /*0082*/ 	.short	0x0000
        /*0084*/ 	.byte	0x00, 0xf5, 0x21, 0x00


	//----- nvinfo : EIATTR_SPARSE_MMA_MASK
	.align		4
.L_93:
        /*0088*/ 	.byte	0x03, 0x50
        /*008a*/ 	.short	0x0000


	//----- nvinfo : EIATTR_MAXREG_COUNT
	.align		4
        /*008c*/ 	.byte	0x03, 0x1b
        /*008e*/ 	.short	0x00ff


	//----- nvinfo : EIATTR_NUM_BARRIERS
	.align		4
        /*0090*/ 	.byte	0x02, 0x4c
        /*0092*/ 	.byte	0x01
	.zero		1


	//----- nvinfo : EIATTR_MERCURY_ISA_VERSION
	.align		4
        /*0094*/ 	.byte	0x03, 0x5f
        /*0096*/ 	.short	0x0101


	//----- nvinfo : EIATTR_UNUSED_LOAD_BYTE_OFFSET
	.align		4
        /*0098*/ 	.byte	0x04, 0x44
        /*009a*/ 	.short	(.L_95 - .L_94)


	//   ....[0]....
.L_94:
        /*009c*/ 	.word	0x000006a0
        /*00a0*/ 	.word	0x00000fff


	//----- nvinfo : EIATTR_VRC_CTA_INIT_COUNT
	.align		4
.L_95:
        /*00a4*/ 	.byte	0x02, 0x4a
	.zero		1
	.zero		1


	//----- nvinfo : EIATTR_EXIT_INSTR_OFFSETS
	.align		4
        /*00a8*/ 	.byte	0x04, 0x1c
        /*00aa*/ 	.short	(.L_97 - .L_96)


	//   ....[0]....
.L_96:
        /*00ac*/ 	.word	0x00000190


	//   ....[1]....
        /*00b0*/ 	.word	0x00000210


	//   ....[2]....
        /*00b4*/ 	.word	0x00000330


	//   ....[3]....
        /*00b8*/ 	.word	0x000007f0


	//----- nvinfo : EIATTR_CRS_STACK_SIZE
	.align		4
.L_97:
        /*00bc*/ 	.byte	0x04, 0x1e
        /*00be*/ 	.short	(.L_99 - .L_98)
.L_98:
        /*00c0*/ 	.word	0x00000000


	//----- nvinfo : EIATTR_CBANK_PARAM_SIZE
	.align		4
.L_99:
        /*00c4*/ 	.byte	0x03, 0x19
        /*00c6*/ 	.short	0x0030


	//----- nvinfo : EIATTR_PARAM_CBANK
	.align		4
        /*00c8*/ 	.byte	0x04, 0x0a
        /*00ca*/ 	.short	(.L_101 - .L_100)
	.align		4
.L_100:
        /*00cc*/ 	.word	index@(.nv.constant0.pwma_multi_series_one_param_f32)
        /*00d0*/ 	.short	0x0380
        /*00d2*/ 	.short	0x0030


	//----- nvinfo : EIATTR_SW_WAR
	.align		4
.L_101:
        /*00d4*/ 	.byte	0x04, 0x36
        /*00d6*/ 	.short	(.L_103 - .L_102)
.L_102:
        /*00d8*/ 	.word	0x00000008
.L_103:


//--------------------- .nv.info.pwma_batch_f32   --------------------------
	.section	.nv.info.pwma_batch_f32,"",@"SHT_CUDA_INFO"
	.sectionflags	@""
	.align	4


	//----- nvinfo : EIATTR_CUDA_API_VERSION
	.align		4
        /*0000*/ 	.byte	0x04, 0x37
        /*0002*/ 	.short	(.L_105 - .L_104)
.L_104:
        /*0004*/ 	.word	0x00000082


	//----- nvinfo : EIATTR_KPARAM_INFO
	.align		4
.L_105:
        /*0008*/ 	.byte	0x04, 0x17
        /*000a*/ 	.short	(.L_107 - .L_106)
.L_106:
        /*000c*/ 	.word	0x00000000
        /*0010*/ 	.short	0x0007
        /*0012*/ 	.short	0x0030
        /*0014*/ 	.byte	0x00, 0xf5, 0x21, 0x00


	//----- nvinfo : EIATTR_KPARAM_INFO
	.align		4
.L_107:
        /*0018*/ 	.byte	0x04, 0x17
        /*001a*/ 	.short	(.L_109 - .L_108)
.L_108:
        /*001c*/ 	.word	0x00000000
        /*0020*/ 	.short	0x0006
        /*0022*/ 	.short	0x0028
        /*0024*/ 	.byte	0x00, 0xf0, 0x11, 0x00


	//----- nvinfo : EIATTR_KPARAM_INFO
	.align		4
.L_109:
        /*0028*/ 	.byte	0x04, 0x17
        /*002a*/ 	.short	(.L_111 - .L_110)
.L_110:
        /*002c*/ 	.word	0x00000000
        /*0030*/ 	.short	0x0005
        /*0032*/ 	.short	0x0024
        /*0034*/ 	.byte	0x00, 0xf0, 0x11, 0x00


	//----- nvinfo : EIATTR_KPARAM_INFO
	.align		4
.L_111:
        /*0038*/ 	.byte	0x04, 0x17
        /*003a*/ 	.short	(.L_113 - .L_112)
.L_112:
        /*003c*/ 	.word	0x00000000
        /*0040*/ 	.short	0x0004
        /*0042*/ 	.short	0x0020
        /*0044*/ 	.byte	0x00, 0xf0, 0x11, 0x00


	//----- nvinfo : EIATTR_KPARAM_INFO
	.align		4
.L_113:
        /*0048*/ 	.byte	0x04, 0x17
        /*004a*/ 	.short	(.L_115 - .L_114)
.L_114:
        /*004c*/ 	.word	0x00000000
        /*0050*/ 	.short	0x0003
        /*0052*/ 	.short	0x0018
        /*0054*/ 	.byte	0x00, 0xf5, 0x21, 0x00


	//----- nvinfo : EIATTR_KPARAM_INFO
	.align		4
.L_115:
        /*0058*/ 	.byte	0x04, 0x17
        /*005a*/ 	.short	(.L_117 - .L_116)
.L_116:
        /*005c*/ 	.word	0x00000000
        /*0060*/ 	.short	0x0002
        /*0062*/ 	.short	0x0010
        /*0064*/ 	.byte	0x00, 0xf5, 0x21, 0x00


	//----- nvinfo : EIATTR_KPARAM_INFO
	.align		4
.L_117:
        /*0068*/ 	.byte	0x04, 0x17
        /*006a*/ 	.short	(.L_119 - .L_118)
.L_118:
        /*006c*/ 	.word	0x00000000
        /*0070*/ 	.short	0x0001
        /*0072*/ 	.short	0x0008
        /*0074*/ 	.byte	0x00, 0xf5, 0x21, 0x00


	//----- nvinfo : EIATTR_KPARAM_INFO
	.align		4
.L_119:
        /*0078*/ 	.byte	0x04, 0x17
        /*007a*/ 	.short	(.L_121 - .L_120)
.L_120:
        /*007c*/ 	.word	0x00000000
        /*0080*/ 	.short	0x0000
        /*0082*/ 	.short	0x0000
        /*0084*/ 	.byte	0x00, 0xf5, 0x21, 0x00


	//----- nvinfo : EIATTR_SPARSE_MMA_MASK
	.align		4
.L_121:
        /*0088*/ 	.byte	0x03, 0x50
        /*008a*/ 	.short	0x0000


	//----- nvinfo : EIATTR_MAXREG_COUNT
	.align		4
        /*008c*/ 	.byte	0x03, 0x1b
        /*008e*/ 	.short	0x00ff


	//----- nvinfo : EIATTR_NUM_BARRIERS
	.align		4
        /*0090*/ 	.byte	0x02, 0x4c
        /*0092*/ 	.byte	0x01
	.zero		1


	//----- nvinfo : EIATTR_MERCURY_ISA_VERSION
	.align		4
        /*0094*/ 	.byte	0x03, 0x5f
        /*0096*/ 	.short	0x0101


	//----- nvinfo : EIATTR_UNUSED_LOAD_BYTE_OFFSET
	.align		4
        /*0098*/ 	.byte	0x04, 0x44
        /*009a*/ 	.short	(.L_123 - .L_122)


	//   ....[0]....
.L_122:
        /*009c*/ 	.word	0x000005e0
        /*00a0*/ 	.word	0x00000fff


	//----- nvinfo : EIATTR_VRC_CTA_INIT_COUNT
	.align		4
.L_123:
        /*00a4*/ 	.byte	0x02, 0x4a
	.zero		1
	.zero		1


	//----- nvinfo : EIATTR_EXIT_INSTR_OFFSETS
	.align		4
        /*00a8*/ 	.byte	0x04, 0x1c
        /*00aa*/ 	.short	(.L_125 - .L_124)


	//   ....[0]....
.L_124:
        /*00ac*/ 	.word	0x00000040


	//   ....[1]....
        /*00b0*/ 	.word	0x000000c0


	//   ....[2]....
        /*00b4*/ 	.word	0x00000260


	//   ....[3]....
        /*00b8*/ 	.word	0x000006f0


	//----- nvinfo : EIATTR_CRS_STACK_SIZE
	.align		4
.L_125:
        /*00bc*/ 	.byte	0x04, 0x1e
        /*00be*/ 	.short	(.L_127 - .L_126)
.L_126:
        /*00c0*/ 	.word	0x00000000


	//----- nvinfo : EIATTR_CBANK_PARAM_SIZE
	.align		4
.L_127:
        /*00c4*/ 	.byte	0x03, 0x19
        /*00c6*/ 	.short	0x0038


	//----- nvinfo : EIATTR_PARAM_CBANK
	.align		4
        /*00c8*/ 	.byte	0x04, 0x0a
        /*00ca*/ 	.short	(.L_129 - .L_128)
	.align		4
.L_128:
        /*00cc*/ 	.word	index@(.nv.constant0.pwma_batch_f32)
        /*00d0*/ 	.short	0x0380
        /*00d2*/ 	.short	0x0038


	//----- nvinfo : EIATTR_SW_WAR
	.align		4
.L_129:
        /*00d4*/ 	.byte	0x04, 0x36
        /*00d6*/ 	.short	(.L_131 - .L_130)
.L_130:
        /*00d8*/ 	.word	0x00000008
.L_131:


//--------------------- .nv.callgraph             --------------------------
	.section	.nv.callgraph,"",@"SHT_CUDA_CALLGRAPH"
	.align	4
	.sectionentsize	8
	.align		4
        /*0000*/ 	.word	0x00000000
	.align		4
        /*0004*/ 	.word	0xffffffff
	.align		4
        /*0008*/ 	.word	0x00000000
	.align		4
        /*000c*/ 	.word	0xfffffffe
	.align		4
        /*0010*/ 	.word	0x00000000
	.align		4
        /*0014*/ 	.word	0xfffffffd
	.align		4
        /*0018*/ 	.word	0x00000000
	.align		4
        /*001c*/ 	.word	0xfffffffc


//--------------------- .text.pwma_ms1p_tiled_f32_tx128_ty4 --------------------------
	.section	.text.pwma_ms1p_tiled_f32_tx128_ty4,"ax",@progbits
	.align	128
        .global         pwma_ms1p_tiled_f32_tx128_ty4
        .type           pwma_ms1p_tiled_f32_tx128_ty4,@function
        .size           pwma_ms1p_tiled_f32_tx128_ty4,(.L_x_79 - pwma_ms1p_tiled_f32_tx128_ty4)
        .other          pwma_ms1p_tiled_f32_tx128_ty4,@"STO_CUDA_ENTRY STV_DEFAULT"
pwma_ms1p_tiled_f32_tx128_ty4:
.text.pwma_ms1p_tiled_f32_tx128_ty4:
[----:B------:R-:W-:Y:S01]  /*0000*/  LDC R1, c[0x0][0x37c] ;  /* 0x0000df00ff017b82 */ /* 0x000fe20000000800 */
[----:B------:R-:W0:Y:S07]  /*0010*/  S2R R22, SR_CTAID.X ;  /* 0x0000000000167919 */ /* 0x000e2e0000002500 */
[----:B------:R-:W1:Y:S08]  /*0020*/  S2UR UR4, SR_CTAID.Y ;  /* 0x00000000000479c3 */ /* 0x000e700000002600 */
[----:B------:R-:W2:Y:S01]  /*0030*/  LDC.64 R18, c[0x0][0x398] ;  /* 0x0000e600ff127b82 */ /* 0x000ea20000000a00 */
[----:B-1----:R-:W-:Y:S01]  /*0040*/  USHF.L.U32 UR4, UR4, 0x2, URZ ;  /* 0x0000000204047899 */ /* 0x002fe200080006ff */
[----:B0-----:R-:W-:-:S05]  /*0050*/  IMAD.SHL.U32 R22, R22, 0x80, RZ ;  /* 0x0000008016167824 */ /* 0x001fca00078e00ff */
[----:B--2---:R-:W-:-:S04]  /*0060*/  ISETP.LE.AND P0, PT, R18, UR4, PT ;  /* 0x0000000412007c0c */ /* 0x004fc8000bf03270 */
[----:B------:R-:W-:-:S13]  /*0070*/  ISETP.GE.OR P0, PT, R22, R19, P0 ;  /* 0x000000131600720c */ /* 0x000fda0000706670 */
[----:B------:R-:W-:Y:S05]  /*0080*/  @P0 EXIT ;  /* 0x000000000000094d */ /* 0x000fea0003800000 */
[----:B------:R-:W0:Y:S01]  /*0090*/  LDCU UR10, c[0x0][0x388] ;  /* 0x00007100ff0a77ac */ /* 0x000e220008000800 */
[----:B------:R-:W1:Y:S01]  /*00a0*/  LDC R0, c[0x0][0x390] ;  /* 0x0000e400ff007b82 */ /* 0x000e620000000800 */
[----:B------:R-:W-:Y:S01]  /*00b0*/  BSSY.RECONVERGENT B0, `(.L_x_0) ;  /* 0x00000c6000007945 */ /* 0x000fe20003800200 */
[----:B------:R-:W2:Y:S01]  /*00c0*/  LDCU.64 UR8, c[0x0][0x358] ;  /* 0x00006b00ff0877ac */ /* 0x000ea20008000a00 */
[----:B0-----:R-:W-:Y:S01]  /*00d0*/  ULOP3.LUT UP0, URZ, UR10, 0xf, URZ, 0xc0, !UPT ;  /* 0x0000000f0aff7892 */ /* 0x001fe2000f80c0ff */
[----:B-1----:R-:W-:-:S08]  /*00e0*/  VIADD R2, R0, 0x7f ;  /* 0x0000007f00027836 */ /* 0x002fd00000000000 */
[----:B--2---:R-:W-:Y:S05]  /*00f0*/  BRA.U UP0, `(.L_x_1) ;  /* 0x0000000900b47547 */ /* 0x004fea000b800000 */
[----:B------:R-:W0:Y:S01]  /*0100*/  S2R R3, SR_TID.Y ;  /* 0x0000000000037919 */ /* 0x000e220000002200 */
[----:B------:R-:W0:Y:S01]  /*0110*/  LDCU UR7, c[0x0][0x360] ;  /* 0x00006c00ff0777ac */ /* 0x000e220008000800 */
[----:B------:R-:W-:Y:S01]  /*0120*/  SHF.R.S32.HI R17, RZ, 0x2, R0 ;  /* 0x00000002ff117819 */ /* 0x000fe20000011400 */
[----:B------:R-:W-:Y:S01]  /*0130*/  BSSY.RECONVERGENT B1, `(.L_x_2) ;  /* 0x0000060000017945 */ /* 0x000fe20003800200 */
[----:B------:R-:W0:Y:S02]  /*0140*/  S2R R16, SR_TID.X ;  /* 0x0000000000107919 */ /* 0x000e240000002100 */
[----:B0-----:R-:W-:-:S05]  /*0150*/  IMAD R21, R3, UR7, R16 ;  /* 0x0000000703157c24 */ /* 0x001fca000f8e0210 */
[----:B------:R-:W-:-:S13]  /*0160*/  ISETP.GE.AND P0, PT, R21, R17, PT ;  /* 0x000000111500720c */ /* 0x000fda0003f06270 */
[----:B------:R-:W-:Y:S05]  /*0170*/  @P0 BRA `(.L_x_3) ;  /* 0x00000004006c0947 */ /* 0x000fea0003800000 */
[----:B------:R-:W0:Y:S01]  /*0180*/  LDC R6, c[0x0][0x364] ;  /* 0x0000d900ff067b82 */ /* 0x000e220000000800 */
[----:B------:R-:W-:Y:S01]  /*0190*/  BSSY.RECONVERGENT B2, `(.L_x_4) ;  /* 0x0000039000027945 */ /* 0x000fe20003800200 */
[----:B0-----:R-:W-:-:S04]  /*01a0*/  IMAD R20, R6, UR7, RZ ;  /* 0x0000000706147c24 */ /* 0x001fc8000f8e02ff */
[----:B------:R-:W0:Y:S01]  /*01b0*/  I2F.U32.RP R10, R20 ;  /* 0x00000014000a7306 */ /* 0x000e220000209000 */
[----:B------:R-:W-:Y:S01]  /*01c0*/  IMAD.IADD R8, R21, 0x1, R20 ;  /* 0x0000000115087824 */ /* 0x000fe200078e0214 */
[----:B------:R-:W-:Y:S02]  /*01d0*/  IADD3 R11, PT, PT, RZ, -R20, RZ ;  /* 0x80000014ff0b7210 */ /* 0x000fe40007ffe0ff */
[----:B------:R-:W-:Y:S02]  /*01e0*/  ISETP.NE.U32.AND P2, PT, R20, RZ, PT ;  /* 0x000000ff1400720c */ /* 0x000fe40003f45070 */
[----:B------:R-:W-:Y:S02]  /*01f0*/  ISETP.GE.U32.AND P0, PT, R8, R17, PT ;  /* 0x000000110800720c */ /* 0x000fe40003f06070 */
[----:B------:R-:W-:Y:S02]  /*0200*/  VIMNMX.U32 R7, PT, PT, R17, R8, !PT ;  /* 0x0000000811077248 */ /* 0x000fe40007fe0000 */
[----:B------:R-:W-:-:S04]  /*0210*/  SEL R9, RZ, 0x1, P0 ;  /* 0x00000001ff097807 */ /* 0x000fc80000000000 */
[----:B------:R-:W-:Y:S01]  /*0220*/  IADD3 R7, PT, PT, R7, -R8, -R9 ;  /* 0x8000000807077210 */ /* 0x000fe20007ffe809 */
[----:B0-----:R-:W0:Y:S02]  /*0230*/  MUFU.RCP R10, R10 ;  /* 0x0000000a000a7308 */ /* 0x001e240000001000 */
[----:B0-----:R-:W-:-:S06]  /*0240*/  VIADD R4, R10, 0xffffffe ;  /* 0x0ffffffe0a047836 */ /* 0x001fcc0000000000 */
[----:B------:R0:W1:Y:S02]  /*0250*/  F2I.FTZ.U32.TRUNC.NTZ R5, R4 ;  /* 0x0000000400057305 */ /* 0x000064000021f000 */
[----:B0-----:R-:W-:Y:S02]  /*0260*/  IMAD.MOV.U32 R4, RZ, RZ, RZ ;  /* 0x000000ffff047224 */ /* 0x001fe400078e00ff */
[----:B-1----:R-:W-:-:S04]  /*0270*/  IMAD R11, R11, R5, RZ ;  /* 0x000000050b0b7224 */ /* 0x002fc800078e02ff */
[----:B------:R-:W-:-:S06]  /*0280*/  IMAD.HI.U32 R10, R5, R11, R4 ;  /* 0x0000000b050a7227 */ /* 0x000fcc00078e0004 */
[----:B------:R-:W-:-:S05]  /*0290*/  IMAD.HI.U32 R10, R10, R7, RZ ;  /* 0x000000070a0a7227 */ /* 0x000fca00078e00ff */
[----:B------:R-:W-:-:S05]  /*02a0*/  IADD3 R4, PT, PT, -R10, RZ, RZ ;  /* 0x000000ff0a047210 */ /* 0x000fca0007ffe1ff */
[----:B------:R-:W-:-:S05]  /*02b0*/  IMAD R7, R20, R4, R7 ;  /* 0x0000000414077224 */ /* 0x000fca00078e0207 */
[----:B------:R-:W-:-:S13]  /*02c0*/  ISETP.GE.U32.AND P0, PT, R7, R20, PT ;  /* 0x000000140700720c */ /* 0x000fda0003f06070 */
[----:B------:R-:W-:Y:S02]  /*02d0*/  @P0 IMAD.IADD R7, R7, 0x1, -R20 ;  /* 0x0000000107070824 */ /* 0x000fe400078e0a14 */
[----:B------:R-:W-:-:S03]  /*02e0*/  @P0 VIADD R10, R10, 0x1 ;  /* 0x000000010a0a0836 */ /* 0x000fc60000000000 */
[----:B------:R-:W-:-:S13]  /*02f0*/  ISETP.GE.U32.AND P1, PT, R7, R20, PT ;  /* 0x000000140700720c */ /* 0x000fda0003f26070 */
[----:B------:R-:W-:Y:S02]  /*0300*/  @P1 IADD3 R10, PT, PT, R10, 0x1, RZ ;  /* 0x000000010a0a1810 */ /* 0x000fe40007ffe0ff */
[----:B------:R-:W-:-:S05]  /*0310*/  @!P2 LOP3.LUT R10, RZ, R20, RZ, 0x33, !PT ;  /* 0x00000014ff0aa212 */ /* 0x000fca00078e33ff */
[----:B------:R-:W-:-:S05]  /*0320*/  IMAD.IADD R7, R9, 0x1, R10 ;  /* 0x0000000109077824 */ /* 0x000fca00078e020a */
[C---:B------:R-:W-:Y:S02]  /*0330*/  LOP3.LUT R4, R7.reuse, 0x3, RZ, 0xc0, !PT ;  /* 0x0000000307047812 */ /* 0x040fe400078ec0ff */
[----:B------:R-:W-:Y:S02]  /*0340*/  ISETP.GE.U32.AND P0, PT, R7, 0x3, PT ;  /* 0x000000030700780c */ /* 0x000fe40003f06070 */
[----:B------:R-:W-:-:S13]  /*0350*/  ISETP.NE.AND P1, PT, R4, 0x3, PT ;  /* 0x000000030400780c */ /* 0x000fda0003f25270 */
[----:B------:R-:W-:Y:S05]  /*0360*/  @!P1 BRA `(.L_x_5) ;  /* 0x00000000006c9947 */ /* 0x000fea0003800000 */
[----:B------:R-:W0:Y:S01]  /*0370*/  S2UR UR6, SR_CgaCtaId ;  /* 0x00000000000679c3 */ /* 0x000e220000008800 */
[----:B------:R-:W1:Y:S01]  /*0380*/  LDCU UR11, c[0x0][0x38c] ;  /* 0x00007180ff0b77ac */ /* 0x000e620008000800 */
[----:B------:R-:W-:Y:S01]  /*0390*/  MOV R4, R16 ;  /* 0x0000001000047202 */ /* 0x000fe20000000f00 */
[----:B------:R-:W-:Y:S02]  /*03a0*/  IMAD.MOV.U32 R5, RZ, RZ, RZ ;  /* 0x000000ffff057224 */ /* 0x000fe400078e00ff */
[----:B------:R-:W-:Y:S01]  /*03b0*/  VIADD R7, R7, 0x1 ;  /* 0x0000000107077836 */ /* 0x000fe20000000000 */
[----:B------:R-:W-:Y:S01]  /*03c0*/  UMOV UR5, 0x400 ;  /* 0x0000040000057882 */ /* 0x000fe20000000000 */
[----:B------:R-:W-:-:S03]  /*03d0*/  IMAD.WIDE.U32 R4, R3, UR7, R4 ;  /* 0x0000000703047c25 */ /* 0x000fc6000f8e0004 */
[----:B------:R-:W-:Y:S01]  /*03e0*/  LOP3.LUT R7, R7, 0x3, RZ, 0xc0, !PT ;  /* 0x0000000307077812 */ /* 0x000fe200078ec0ff */
[----:B------:R-:W-:Y:S01]  /*03f0*/  IMAD.WIDE.U32 R8, R6, UR7, RZ ;  /* 0x0000000706087c25 */ /* 0x000fe2000f8e00ff */
[----:B------:R-:W-:-:S03]  /*0400*/  LEA R13, P1, R4, UR10, 0x4 ;  /* 0x0000000a040d7c11 */ /* 0x000fc6000f8220ff */
[----:B------:R-:W-:Y:S01]  /*0410*/  IMAD.MOV R10, RZ, RZ, -R7 ;  /* 0x000000ffff0a7224 */ /* 0x000fe200078e0a07 */
[----:B------:R-:W-:Y:S02]  /*0420*/  SHF.L.U64.HI R15, R8, 0x4, R9 ;  /* 0x00000004080f7819 */ /* 0x000fe40000010209 */
[----:B-1----:R-:W-:Y:S01]  /*0430*/  LEA.HI.X R12, R4, UR11, R5, 0x4, P1 ;  /* 0x0000000b040c7c11 */ /* 0x002fe200088f2405 */
[----:B------:R-:W-:Y:S01]  /*0440*/  IMAD R5, R7, R6, R3 ;  /* 0x0000000607057224 */ /* 0x000fe200078e0203 */
[----:B0-----:R-:W-:-:S06]  /*0450*/  ULEA UR5, UR6, UR5, 0x18 ;  /* 0x0000000506057291 */ /* 0x001fcc000f8ec0ff */
[----:B------:R-:W-:Y:S01]  /*0460*/  LEA R11, R21, UR5, 0x4 ;  /* 0x00000005150b7c11 */ /* 0x000fe2000f8e20ff */
[----:B------:R-:W-:-:S07]  /*0470*/  IMAD R21, R5, UR7, R16 ;  /* 0x0000000705157c24 */ /* 0x000fce000f8e0210 */
.L_x_6:
[----:B------:R-:W-:Y:S01]  /*0480*/  MOV R4, R13 ;  /* 0x0000000d00047202 */ /* 0x000fe20000000f00 */
[----:B------:R-:W-:-:S06]  /*0490*/  IMAD.MOV.U32 R5, RZ, RZ, R12 ;  /* 0x000000ffff057224 */ /* 0x000fcc00078e000c */
[----:B------:R-:W2:Y:S01]  /*04a0*/  LDG.E.128 R4, desc[UR8][R4.64] ;  /* 0x0000000804047981 */ /* 0x000ea2000c1e1d00 */
[----:B------:R-:W-:Y:S01]  /*04b0*/  VIADD R10, R10, 0x1 ;  /* 0x000000010a0a7836 */ /* 0x000fe20000000000 */
[----:B------:R-:W-:-:S04]  /*04c0*/  LEA R13, P2, R8, R13, 0x4 ;  /* 0x0000000d080d7211 */ /* 0x000fc800078420ff */
[----:B------:R-:W-:Y:S02]  /*04d0*/  ISETP.NE.AND P1, PT, R10, RZ, PT ;  /* 0x000000ff0a00720c */ /* 0x000fe40003f25270 */
[----:B------:R-:W-:Y:S01]  /*04e0*/  IADD3.X R12, PT, PT, R12, R15, RZ, P2, !PT ;  /* 0x0000000f0c0c7210 */ /* 0x000fe200017fe4ff */
[----:B--2---:R0:W-:Y:S02]  /*04f0*/  STS.128 [R11], R4 ;  /* 0x000000040b007388 */ /* 0x0041e40000000c00 */
[----:B0-----:R-:W-:-:S08]  /*0500*/  IMAD R11, R20, 0x10, R11 ;  /* 0x00000010140b7824 */ /* 0x001fd000078e020b */
[----:B------:R-:W-:Y:S05]  /*0510*/  @P1 BRA `(.L_x_6) ;  /* 0xfffffffc00d81947 */ /* 0x000fea000383ffff */
.L_x_5:
[----:B------:R-:W-:Y:S05]  /*0520*/  BSYNC.RECONVERGENT B2 ;  /* 0x0000000000027941 */ /* 0x000fea0003800200 */
.L_x_4:
[----:B------:R-:W-:Y:S05]  /*0530*/  @!P0 BRA `(.L_x_3) ;  /* 0x00000000007c8947 */ /* 0x000fea0003800000 */
[----:B------:R-:W0:Y:S01]  /*0540*/  S2UR UR6, SR_CgaCtaId ;  /* 0x00000000000679c3 */ /* 0x000e220000008800 */
[----:B------:R-:W-:Y:S01]  /*0550*/  UMOV UR5, 0x400 ;  /* 0x0000040000057882 */ /* 0x000fe20000000000 */
[C-C-:B------:R-:W-:Y:S01]  /*0560*/  IMAD R26, R20.reuse, 0x2, R21.reuse ;  /* 0x00000002141a7824 */ /* 0x140fe200078e0215 */
[----:B------:R-:W-:Y:S01]  /*0570*/  IADD3 R24, PT, PT, R21, R20, RZ ;  /* 0x0000001415187210 */ /* 0x000fe20007ffe0ff */
[----:B------:R-:W-:-:S04]  /*0580*/  IMAD R23, R20, 0x3, R21 ;  /* 0x0000000314177824 */ /* 0x000fc800078e0215 */
[----:B------:R-:W1:Y:S01]  /*0590*/  LDC.64 R28, c[0x0][0x388] ;  /* 0x0000e200ff1c7b82 */ /* 0x000e620000000a00 */
[----:B0-----:R-:W-:-:S06]  /*05a0*/  ULEA UR5, UR6, UR5, 0x18 ;  /* 0x0000000506057291 */ /* 0x001fcc000f8ec0ff */
[----:B------:R-:W-:-:S07]  /*05b0*/  LEA R25, R21, UR5, 0x4 ;  /* 0x0000000515197c11 */ /* 0x000fce000f8e20ff */
.L_x_7:
[----:B01----:R-:W-:-:S06]  /*05c0*/  IMAD.WIDE.U32 R10, R21, 0x10, R28 ;  /* 0x00000010150a7825 */ /* 0x003fcc00078e001c */
[----:B------:R-:W2:Y:S01]  /*05d0*/  LDG.E.128 R8, desc[UR8][R10.64] ;  /* 0x000000080a087981 */ /* 0x000ea2000c1e1d00 */
[----:B------:R-:W-:-:S04]  /*05e0*/  IMAD.WIDE.U32 R4, R24, 0x10, R28 ;  /* 0x0000001018047825 */ /* 0x000fc800078e001c */
[--C-:B------:R-:W-:Y:S02]  /*05f0*/  IMAD.WIDE.U32 R12, R23, 0x10, R28.reuse ;  /* 0x00000010170c7825 */ /* 0x100fe400078e001c */
[----:B------:R-:W3:Y:S04]  /*0600*/  LDG.E.128 R4, desc[UR8][R4.64] ;  /* 0x0000000804047981 */ /* 0x000ee8000c1e1d00 */
[----:B------:R-:W4:Y:S04]  /*0610*/  LDG.E.128 R12, desc[UR8][R12.64] ;  /* 0x000000080c0c7981 */ /* 0x000f28000c1e1d00 */
[----:B--2---:R0:W-:Y:S02]  /*0620*/  STS.128 [R25], R8 ;  /* 0x0000000819007388 */ /* 0x0041e40000000c00 */
[----:B0-----:R-:W-:-:S06]  /*0630*/  IMAD.WIDE.U32 R8, R26, 0x10, R28 ;  /* 0x000000101a087825 */ /* 0x001fcc00078e001c */
[----:B------:R-:W2:Y:S01]  /*0640*/  LDG.E.128 R8, desc[UR8][R8.64] ;  /* 0x0000000808087981 */ /* 0x000ea2000c1e1d00 */
[C---:B------:R-:W-:Y:S01]  /*0650*/  IMAD R27, R20.reuse, 0x10, R25 ;  /* 0x00000010141b7824 */ /* 0x040fe200078e0219 */
[----:B------:R-:W-:-:S04]  /*0660*/  IADD3 R21, PT, PT, R20, R21, R20 ;  /* 0x0000001514157210 */ /* 0x000fc80007ffe014 */
[----:B---3--:R0:W-:Y:S01]  /*0670*/  STS.128 [R27], R4 ;  /* 0x000000041b007388 */ /* 0x0081e20000000c00 */
[----:B------:R-:W-:-:S04]  /*0680*/  IADD3 R21, PT, PT, R20, R21, R20 ;  /* 0x0000001514157210 */ /* 0x000fc80007ffe014 */
[----:B------:R-:W-:Y:S01]  /*0690*/  ISETP.GE.AND P0, PT, R21, R17, PT ;  /* 0x000000111500720c */ /* 0x000fe20003f06270 */
[C-C-:B0-----:R-:W-:Y:S02]  /*06a0*/  IMAD R6, R20.reuse, 0x20, R25.reuse ;  /* 0x0000002014067824 */ /* 0x141fe400078e0219 */
[C---:B------:R-:W-:Y:S01]  /*06b0*/  IMAD R7, R20.reuse, 0x30, R25 ;  /* 0x0000003014077824 */ /* 0x040fe200078e0219 */
[C---:B------:R-:W-:Y:S01]  /*06c0*/  LEA R26, R20.reuse, R26, 0x2 ;  /* 0x0000001a141a7211 */ /* 0x040fe200078e10ff */
[C---:B------:R-:W-:Y:S01]  /*06d0*/  IMAD R23, R20.reuse, 0x4, R23 ;  /* 0x0000000414177824 */ /* 0x040fe200078e0217 */
[C---:B------:R-:W-:Y:S01]  /*06e0*/  LEA R25, R20.reuse, R25, 0x6 ;  /* 0x0000001914197211 */ /* 0x040fe200078e30ff */
[----:B------:R-:W-:Y:S01]  /*06f0*/  IMAD R24, R20, 0x4, R24 ;  /* 0x0000000414187824 */ /* 0x000fe200078e0218 */
[----:B--2---:R0:W-:Y:S04]  /*0700*/  STS.128 [R6], R8 ;  /* 0x0000000806007388 */ /* 0x0041e80000000c00 */
[----:B----4-:R0:W-:Y:S01]  /*0710*/  STS.128 [R7], R12 ;  /* 0x0000000c07007388 */ /* 0x0101e20000000c00 */
[----:B------:R-:W-:Y:S05]  /*0720*/  @!P0 BRA `(.L_x_7) ;  /* 0xfffffffc00a48947 */ /* 0x000fea000383ffff */
.L_x_3:
[----:B------:R-:W-:Y:S05]  /*0730*/  BSYNC.RECONVERGENT B1 ;  /* 0x0000000000017941 */ /* 0x000fea0003800200 */
.L_x_2:
[----:B------:R-:W-:Y:S02]  /*0740*/  LOP3.LUT P0, RZ, R16, R3, RZ, 0xfc, !PT ;  /* 0x0000000310ff7212 */ /* 0x000fe4000780fcff */
[----:B0-----:R-:W-:-:S04]  /*0750*/  LOP3.LUT P1, R8, R0, 0x3, RZ, 0xc0, !PT ;  /* 0x0000000300087812 */ /* 0x001fc8000782c0ff */
[----:B------:R-:W-:-:S13]  /*0760*/  PLOP3.LUT P0, PT, P0, P1, PT, 0xf2, 0x2f ;  /* 0x00000000002f781c */ /* 0x000fda0000703e72 */
[----:B------:R-:W-:Y:S05]  /*0770*/  @P0 BRA `(.L_x_8) ;  /* 0x0000000400640947 */ /* 0x000fea0003800000 */
[----:B------:R-:W0:Y:S01]  /*0780*/  LDC.64 R4, c[0x0][0x388] ;  /* 0x0000e200ff047b82 */ /* 0x000e220000000a00 */
[----:B------:R-:W-:-:S05]  /*0790*/  LOP3.LUT R17, R0, 0xfffffffc, RZ, 0xc0, !PT ;  /* 0xfffffffc00117812 */ /* 0x000fca00078ec0ff */
[----:B0-----:R-:W-:-:S06]  /*07a0*/  IMAD.WIDE R6, R17, 0x4, R4 ;  /* 0x0000000411067825 */ /* 0x001fcc00078e0204 */
[----:B------:R-:W2:Y:S01]  /*07b0*/  LDG.E R6, desc[UR8][R6.64] ;  /* 0x0000000806067981 */ /* 0x000ea2000c1e1900 */
[----:B------:R-:W0:Y:S01]  /*07c0*/  S2UR UR6, SR_CgaCtaId ;  /* 0x00000000000679c3 */ /* 0x000e220000008800 */
[----:B------:R-:W-:Y:S01]  /*07d0*/  IADD3 R10, PT, PT, -R8, 0x1, RZ ;  /* 0x00000001080a7810 */ /* 0x000fe20007ffe1ff */
[----:B------:R-:W-:Y:S01]  /*07e0*/  UMOV UR5, 0x400 ;  /* 0x0000040000057882 */ /* 0x000fe20000000000 */
[----:B------:R-:W-:Y:S02]  /*07f0*/  IMAD.SHL.U32 R9, R0, 0x4, RZ ;  /* 0x0000000400097824 */ /* 0x000fe400078e00ff */
[----:B------:R-:W-:-:S03]  /*0800*/  ISETP.NE.AND P0, PT, R10, RZ, PT ;  /* 0x000000ff0a00720c */ /* 0x000fc60003f05270 */
[----:B------:R-:W-:Y:S01]  /*0810*/  LOP3.LUT R9, R9, 0xfffffff0, RZ, 0xc0, !PT ;  /* 0xfffffff009097812 */ /* 0x000fe200078ec0ff */
[----:B0-----:R-:W-:-:S06]  /*0820*/  ULEA UR5, UR6, UR5, 0x18 ;  /* 0x0000000506057291 */ /* 0x001fcc000f8ec0ff */
[----:B------:R-:W-:-:S03]  /*0830*/  VIADD R8, R9, UR5 ;  /* 0x0000000509087c36 */ /* 0x000fc60008000000 */
[----:B--2---:R0:W-:Y:S01]  /*0840*/  STS [R9+UR5], R6 ;  /* 0x0000000609007988 */ /* 0x0041e20008000805 */
[----:B------:R-:W-:Y:S05]  /*0850*/  @!P0 BRA `(.L_x_8) ;  /* 0x00000004002c8947 */ /* 0x000fea0003800000 */
[----:B0-----:R-:W-:Y:S01]  /*0860*/  MOV R6, R10 ;  /* 0x0000000a00067202 */ /* 0x001fe20000000f00 */
[----:B------:R-:W-:Y:S02]  /*0870*/  VIADD R7, R8, 0x4 ;  /* 0x0000000408077836 */ /* 0x000fe40000000000 */
[----:B------:R-:W-:Y:S01]  /*0880*/  VIADD R17, R17, 0x1 ;  /* 0x0000000111117836 */ /* 0x000fe20000000000 */
[----:B------:R-:W-:-:S13]  /*0890*/  ISETP.GE.AND P0, PT, R6, RZ, PT ;  /* 0x000000ff0600720c */ /* 0x000fda0003f06270 */
[----:B------:R-:W-:Y:S05]  /*08a0*/  @P0 BRA `(.L_x_9) ;  /* 0x0000000000a40947 */ /* 0x000fea0003800000 */
[----:B------:R-:W-:Y:S02]  /*08b0*/  IADD3 R8, PT, PT, -R6, RZ, RZ ;  /* 0x000000ff06087210 */ /* 0x000fe40007ffe1ff */
[----:B------:R-:W-:Y:S02]  /*08c0*/  PLOP3.LUT P0, PT, PT, PT, PT, 0x80, 0x8 ;  /* 0x000000000008781c */ /* 0x000fe40003f0f070 */
[----:B------:R-:W-:-:S13]  /*08d0*/  ISETP.GT.AND P1, PT, R8, 0x3, PT ;  /* 0x000000030800780c */ /* 0x000fda0003f24270 */
[----:B------:R-:W-:Y:S05]  /*08e0*/  @!P1 BRA `(.L_x_10) ;  /* 0x0000000000549947 */ /* 0x000fea0003800000 */
[----:B------:R-:W-:-:S13]  /*08f0*/  PLOP3.LUT P0, PT, PT, PT, PT, 0x8, 0x80 ;  /* 0x000000000080781c */ /* 0x000fda0003f0e170 */
.L_x_11:
[C---:B------:R-:W-:Y:S01]  /*0900*/  IADD3 R9, PT, PT, R17.reuse, 0x3, RZ ;  /* 0x0000000311097810 */ /* 0x040fe20007ffe0ff */
[C---:B------:R-:W-:Y:S02]  /*0910*/  VIADD R13, R17.reuse, 0x1 ;  /* 0x00000001110d7836 */ /* 0x040fe40000000000 */
[C---:B------:R-:W-:Y:S02]  /*0920*/  VIADD R11, R17.reuse, 0x2 ;  /* 0x00000002110b7836 */ /* 0x040fe40000000000 */
[----:B------:R-:W-:-:S04]  /*0930*/  IMAD.WIDE R14, R17, 0x4, R4 ;  /* 0x00000004110e7825 */ /* 0x000fc800078e0204 */
[--C-:B------:R-:W-:Y:S02]  /*0940*/  IMAD.WIDE R12, R13, 0x4, R4.reuse ;  /* 0x000000040d0c7825 */ /* 0x100fe400078e0204 */
[----:B------:R-:W2:Y:S02]  /*0950*/  LDG.E R14, desc[UR8][R14.64] ;  /* 0x000000080e0e7981 */ /* 0x000ea4000c1e1900 */
[--C-:B------:R-:W-:Y:S02]  /*0960*/  IMAD.WIDE R10, R11, 0x4, R4.reuse ;  /* 0x000000040b0a7825 */ /* 0x100fe400078e0204 */
[----:B------:R-:W3:Y:S02]  /*0970*/  LDG.E R12, desc[UR8][R12.64] ;  /* 0x000000080c0c7981 */ /* 0x000ee4000c1e1900 */
[----:B------:R-:W-:Y:S02]  /*0980*/  IMAD.WIDE R8, R9, 0x4, R4 ;  /* 0x0000000409087825 */ /* 0x000fe400078e0204 */
[----:B------:R-:W4:Y:S04]  /*0990*/  LDG.E R10, desc[UR8][R10.64] ;  /* 0x000000080a0a7981 */ /* 0x000f28000c1e1900 */
[----:B------:R-:W5:Y:S01]  /*09a0*/  LDG.E R8, desc[UR8][R8.64] ;  /* 0x0000000808087981 */ /* 0x000f62000c1e1900 */
[----:B------:R-:W-:-:S05]  /*09b0*/  VIADD R6, R6, 0x4 ;  /* 0x0000000406067836 */ /* 0x000fca0000000000 */
[----:B------:R-:W-:Y:S01]  /*09c0*/  ISETP.GE.AND P1, PT, R6, -0x3, PT ;  /* 0xfffffffd0600780c */ /* 0x000fe20003f26270 */
[----:B------:R-:W-:Y:S01]  /*09d0*/  VIADD R17, R17, 0x4 ;  /* 0x0000000411117836 */ /* 0x000fe20000000000 */
[----:B--2---:R-:W-:Y:S04]  /*09e0*/  STS [R7], R14 ;  /* 0x0000000e07007388 */ /* 0x004fe80000000800 */
[----:B---3--:R-:W-:Y:S04]  /*09f0*/  STS [R7+0x4], R12 ;  /* 0x0000040c07007388 */ /* 0x008fe80000000800 */
[----:B----4-:R-:W-:Y:S04]  /*0a00*/  STS [R7+0x8], R10 ;  /* 0x0000080a07007388 */ /* 0x010fe80000000800 */
[----:B-----5:R0:W-:Y:S02]  /*0a10*/  STS [R7+0xc], R8 ;  /* 0x00000c0807007388 */ /* 0x0201e40000000800 */
[----:B0-----:R-:W-:Y:S01]  /*0a20*/  IADD3 R7, PT, PT, R7, 0x10, RZ ;  /* 0x0000001007077810 */ /* 0x001fe20007ffe0ff */
[----:B------:R-:W-:Y:S06]  /*0a30*/  @!P1 BRA `(.L_x_11) ;  /* 0xfffffffc00b09947 */ /* 0x000fec000383ffff */
.L_x_10:
[----:B------:R-:W-:-:S05]  /*0a40*/  IMAD.MOV R8, RZ, RZ, -R6 ;  /* 0x000000ffff087224 */ /* 0x000fca00078e0a06 */
[----:B------:R-:W-:-:S13]  /*0a50*/  ISETP.GT.AND P1, PT, R8, 0x1, PT ;  /* 0x000000010800780c */ /* 0x000fda0003f24270 */
[----:B------:R-:W-:Y:S05]  /*0a60*/  @!P1 BRA `(.L_x_12) ;  /* 0x00000000002c9947 */ /* 0x000fea0003800000 */
[C---:B------:R-:W-:Y:S02]  /*0a70*/  VIADD R11, R17.reuse, 0x1 ;  /* 0x00000001110b7836 */ /* 0x040fe40000000000 */
[----:B------:R-:W-:-:S04]  /*0a80*/  IMAD.WIDE R8, R17, 0x4, R4 ;  /* 0x0000000411087825 */ /* 0x000fc800078e0204 */
[----:B------:R-:W-:Y:S02]  /*0a90*/  IMAD.WIDE R10, R11, 0x4, R4 ;  /* 0x000000040b0a7825 */ /* 0x000fe400078e0204 */
[----:B------:R-:W2:Y:S04]  /*0aa0*/  LDG.E R8, desc[UR8][R8.64] ;  /* 0x0000000808087981 */ /* 0x000ea8000c1e1900 */
[----:B------:R-:W3:Y:S01]  /*0ab0*/  LDG.E R10, desc[UR8][R10.64] ;  /* 0x000000080a0a7981 */ /* 0x000ee2000c1e1900 */
[----:B------:R-:W-:Y:S01]  /*0ac0*/  PLOP3.LUT P0, PT, PT, PT, PT, 0x8, 0x80 ;  /* 0x000000000080781c */ /* 0x000fe20003f0e170 */
[----:B------:R-:W-:Y:S01]  /*0ad0*/  VIADD R17, R17, 0x2 ;  /* 0x0000000211117836 */ /* 0x000fe20000000000 */
[----:B------:R-:W-:Y:S01]  /*0ae0*/  IADD3 R6, PT, PT, R6, 0x2, RZ ;  /* 0x0000000206067810 */ /* 0x000fe20007ffe0ff */
[----:B--2---:R-:W-:Y:S04]  /*0af0*/  STS [R7], R8 ;  /* 0x0000000807007388 */ /* 0x004fe80000000800 */
[----:B---3--:R0:W-:Y:S02]  /*0b00*/  STS [R7+0x4], R10 ;  /* 0x0000040a07007388 */ /* 0x0081e40000000800 */
[----:B0-----:R-:W-:-:S07]  /*0b10*/  VIADD R7, R7, 0x8 ;  /* 0x0000000807077836 */ /* 0x001fce0000000000 */
.L_x_12:
[----:B------:R-:W-:-:S13]  /*0b20*/  ISETP.EQ.AND P1, PT, R6, RZ, PT ;  /* 0x000000ff0600720c */ /* 0x000fda0003f22270 */
[----:B------:R-:W-:Y:S05]  /*0b30*/  @!P0 BRA P1, `(.L_x_8) ;  /* 0x0000000000748947 */ /* 0x000fea0000800000 */
.L_x_9:
[----:B------:R-:W-:-:S06]  /*0b40*/  IMAD.WIDE R8, R17, 0x4, R4 ;  /* 0x0000000411087825 */ /* 0x000fcc00078e0204 */
[----:B------:R-:W2:Y:S01]  /*0b50*/  LDG.E R8, desc[UR8][R8.64] ;  /* 0x0000000808087981 */ /* 0x000ea2000c1e1900 */
[----:B------:R-:W-:Y:S01]  /*0b60*/  IADD3 R6, PT, PT, R6, 0x1, RZ ;  /* 0x0000000106067810 */ /* 0x000fe20007ffe0ff */
[----:B------:R-:W-:-:S03]  /*0b70*/  VIADD R17, R17, 0x1 ;  /* 0x0000000111117836 */ /* 0x000fc60000000000 */
[----:B------:R-:W-:Y:S01]  /*0b80*/  ISETP.NE.AND P0, PT, R6, RZ, PT ;  /* 0x000000ff0600720c */ /* 0x000fe20003f05270 */
[----:B--2---:R0:W-:Y:S02]  /*0b90*/  STS [R7], R8 ;  /* 0x0000000807007388 */ /* 0x0041e40000000800 */
[----:B0-----:R-:W-:-:S10]  /*0ba0*/  VIADD R7, R7, 0x4 ;  /* 0x0000000407077836 */ /* 0x001fd40000000000 */
[----:B------:R-:W-:Y:S05]  /*0bb0*/  @P0 BRA `(.L_x_9) ;  /* 0xfffffffc00e00947 */ /* 0x000fea000383ffff */
[----:B------:R-:W-:Y:S05]  /*0bc0*/  BRA `(.L_x_8) ;  /* 0x0000000000507947 */ /* 0x000fea0003800000 */
.L_x_1:
[----:B------:R-:W0:Y:S01]  /*0bd0*/  S2R R3, SR_TID.Y ;  /* 0x0000000000037919 */ /* 0x000e220000002200 */
[----:B------:R-:W0:Y:S01]  /*0be0*/  LDCU UR5, c[0x0][0x360] ;  /* 0x00006c00ff0577ac */ /* 0x000e220008000800 */
[----:B------:R-:W0:Y:S02]  /*0bf0*/  S2R R16, SR_TID.X ;  /* 0x0000000000107919 */ /* 0x000e240000002100 */
[----:B0-----:R-:W-:-:S05]  /*0c00*/  IMAD R7, R3, UR5, R16 ;  /* 0x0000000503077c24 */ /* 0x001fca000f8e0210 */
[----:B------:R-:W-:-:S13]  /*0c10*/  ISETP.GE.AND P0, PT, R7, R0, PT ;  /* 0x000000000700720c */ /* 0x000fda0003f06270 */
[----:B------:R-:W-:Y:S05]  /*0c20*/  @P0 BRA `(.L_x_8) ;  /* 0x0000000000380947 */ /* 0x000fea0003800000 */
[----:B------:R-:W0:Y:S01]  /*0c30*/  S2R R9, SR_CgaCtaId ;  /* 0x0000000000097919 */ /* 0x000e220000008800 */
[----:B------:R-:W1:Y:S01]  /*0c40*/  LDC R8, c[0x0][0x364] ;  /* 0x0000d900ff087b82 */ /* 0x000e620000000800 */
[----:B------:R-:W-:-:S07]  /*0c50*/  MOV R6, 0x400 ;  /* 0x0000040000067802 */ /* 0x000fce0000000f00 */
[----:B------:R-:W2:Y:S01]  /*0c60*/  LDC.64 R4, c[0x0][0x388] ;  /* 0x0000e200ff047b82 */ /* 0x000ea20000000a00 */
[----:B-1----:R-:W-:Y:S01]  /*0c70*/  IMAD R8, R8, UR5, RZ ;  /* 0x0000000508087c24 */ /* 0x002fe2000f8e02ff */
[----:B0-----:R-:W-:Y:S02]  /*0c80*/  LEA R10, R9, R6, 0x18 ;  /* 0x00000006090a7211 */ /* 0x001fe400078ec0ff */
[----:B------:R-:W-:-:S07]  /*0c90*/  MOV R9, R7 ;  /* 0x0000000700097202 */ /* 0x000fce0000000f00 */
.L_x_13:
[----:B-12---:R-:W-:-:S06]  /*0ca0*/  IMAD.WIDE R6, R9, 0x4, R4 ;  /* 0x0000000409067825 */ /* 0x006fcc00078e0204 */
[----:B------:R-:W2:Y:S01]  /*0cb0*/  LDG.E R6, desc[UR8][R6.64] ;  /* 0x0000000806067981 */ /* 0x000ea2000c1e1900 */
[----:B------:R-:W-:Y:S02]  /*0cc0*/  IMAD R11, R9, 0x4, R10 ;  /* 0x00000004090b7824 */ /* 0x000fe400078e020a */
[----:B------:R-:W-:-:S05]  /*0cd0*/  IMAD.IADD R9, R8, 0x1, R9 ;  /* 0x0000000108097824 */ /* 0x000fca00078e0209 */
[----:B------:R-:W-:Y:S01]  /*0ce0*/  ISETP.GE.AND P0, PT, R9, R0, PT ;  /* 0x000000000900720c */ /* 0x000fe20003f06270 */
[----:B--2---:R1:W-:-:S12]  /*0cf0*/  STS [R11], R6 ;  /* 0x000000060b007388 */ /* 0x0043d80000000800 */
[----:B------:R-:W-:Y:S05]  /*0d00*/  @!P0 BRA `(.L_x_13) ;  /* 0xfffffffc00e48947 */ /* 0x000fea000383ffff */
.L_x_8:
[----:B------:R-:W-:Y:S05]  /*0d10*/  BSYNC.RECONVERGENT B0 ;  /* 0x0000000000007941 */ /* 0x000fea0003800200 */
.L_x_0:
[----:B------:R-:W-:Y:S01]  /*0d20*/  BAR.SYNC.DEFER_BLOCKING 0x0 ;  /* 0x0000000000007b1d */ /* 0x000fe20000010000 */
[----:B------:R-:W-:Y:S02]  /*0d30*/  ISETP.GE.AND P0, PT, R16, R2, PT ;  /* 0x000000021000720c */ /* 0x000fe40003f06270 */
[----:B-1----:R-:W-:-:S03]  /*0d40*/  LEA R11, R0, 0xf, 0x2 ;  /* 0x0000000f000b7811 */ /* 0x002fc600078e10ff */
[----:B------:R-:W-:Y:S01]  /*0d50*/  BSSY.RECONVERGENT B0, `(.L_x_14) ;  /* 0x0000030000007945 */ /* 0x000fe20003800200 */
[----:B------:R-:W-:-:S07]  /*0d60*/  LOP3.LUT R11, R11, 0xfffffff0, RZ, 0xc0, !PT ;  /* 0xfffffff00b0b7812 */ /* 0x000fce00078ec0ff */
[----:B------:R-:W-:Y:S05]  /*0d70*/  @P0 BRA `(.L_x_15) ;  /* 0x0000000000b40947 */ /* 0x000fea0003800000 */
[----:B------:R-:W1:Y:S01]  /*0d80*/  S2UR UR6, SR_CgaCtaId ;  /* 0x00000000000679c3 */ /* 0x000e620000008800 */
[----:B------:R-:W-:Y:S01]  /*0d90*/  UMOV UR5, 0x400 ;  /* 0x0000040000057882 */ /* 0x000fe20000000000 */
[C---:B------:R-:W-:Y:S01]  /*0da0*/  LOP3.LUT P1, RZ, R3.reuse, 0x3, R18, 0xf8, !PT ;  /* 0x0000000303ff7812 */ /* 0x040fe2000782f812 */
[----:B------:R-:W-:Y:S01]  /*0db0*/  VIADD R15, R3, UR4 ;  /* 0x00000004030f7c36 */ /* 0x000fe20008000000 */
[----:B------:R-:W-:Y:S01]  /*0dc0*/  IADD3 R18, PT, PT, R22, 0x1, -R0 ;  /* 0x0000000116127810 */ /* 0x000fe20007ffe800 */
[----:B------:R-:W-:Y:S01]  /*0dd0*/  IMAD.MOV.U32 R13, RZ, RZ, R16 ;  /* 0x000000ffff0d7224 */ /* 0x000fe200078e0010 */
[----:B------:R-:W-:Y:S02]  /*0de0*/  SHF.L.U32 R14, R2, 0x2, RZ ;  /* 0x00000002020e7819 */ /* 0x000fe400000006ff */
[----:B------:R-:W2:Y:S08]  /*0df0*/  LDC R10, c[0x0][0x360] ;  /* 0x0000d800ff0a7b82 */ /* 0x000eb00000000800 */
[----:B------:R-:W3:Y:S08]  /*0e00*/  LDC R19, c[0x0][0x39c] ;  /* 0x0000e700ff137b82 */ /* 0x000ef00000000800 */
[----:B------:R-:W4:Y:S01]  /*0e10*/  LDC R12, c[0x0][0x398] ;  /* 0x0000e600ff0c7b82 */ /* 0x000f220000000800 */
[----:B-1----:R-:W-:-:S06]  /*0e20*/  ULEA UR5, UR6, UR5, 0x18 ;  /* 0x0000000506057291 */ /* 0x002fcc000f8ec0ff */
[----:B------:R-:W-:Y:S01]  /*0e30*/  IADD3 R0, PT, PT, R11, UR5, RZ ;  /* 0x000000050b007c10 */ /* 0x000fe2000fffe0ff */
[----:B0-----:R-:W0:Y:S06]  /*0e40*/  LDC.64 R8, c[0x0][0x380] ;  /* 0x0000e000ff087b82 */ /* 0x001e2c0000000a00 */
.L_x_22:
[----:B---3--:R-:W-:Y:S01]  /*0e50*/  IMAD.IADD R6, R18, 0x1, R13 ;  /* 0x0000000112067824 */ /* 0x008fe200078e020d */
[----:B------:R-:W-:Y:S04]  /*0e60*/  BSSY.RECONVERGENT B1, `(.L_x_16) ;  /* 0x000001b000017945 */ /* 0x000fe80003800200 */
[----:B---3--:R-:W-:-:S04]  /*0e70*/  ISETP.GE.AND P0, PT, R6, R19, PT ;  /* 0x000000130600720c */ /* 0x008fc80003f06270 */
[----:B------:R-:W-:-:S13]  /*0e80*/  ISETP.LT.OR P0, PT, R6, RZ, P0 ;  /* 0x000000ff0600720c */ /* 0x000fda0000701670 */
[----:B-1----:R-:W-:Y:S05]  /*0e90*/  @P0 BRA `(.L_x_17) ;  /* 0x00000000004c0947 */ /* 0x002fea0003800000 */
[----:B------:R-:W-:Y:S05]  /*0ea0*/  @P1 BRA `(.L_x_18) ;  /* 0x0000000000181947 */ /* 0x000fea0003800000 */
[----:B----4-:R-:W-:-:S04]  /*0eb0*/  IMAD R5, R6, R12, UR4 ;  /* 0x0000000406057e24 */ /* 0x010fc8000f8e020c */
[----:B0-----:R-:W-:-:S06]  /*0ec0*/  IMAD.WIDE.U32 R4, R5, 0x4, R8 ;  /* 0x0000000405047825 */ /* 0x001fcc00078e0008 */
[----:B------:R-:W3:Y:S01]  /*0ed0*/  LDG.E.128.CONSTANT R4, desc[UR8][R4.64] ;  /* 0x0000000804047981 */ /* 0x000ee2000c1e9d00 */
[----:B------:R-:W-:-:S05]  /*0ee0*/  IMAD R17, R13, 0x10, R0 ;  /* 0x000000100d117824 */ /* 0x000fca00078e0200 */
[----:B---3--:R3:W-:Y:S01]  /*0ef0*/  STS.128 [R17], R4 ;  /* 0x0000000411007388 */ /* 0x0087e20000000c00 */
[----:B------:R-:W-:Y:S05]  /*0f00*/  BRA `(.L_x_19) ;  /* 0x0000000000407947 */ /* 0x000fea0003800000 */
.L_x_18:
[----:B----4-:R-:W-:Y:S01]  /*0f10*/  ISETP.GE.U32.AND P0, PT, R15, R12, PT ;  /* 0x0000000c0f00720c */ /* 0x010fe20003f06070 */
[----:B------:R-:W-:Y:S01]  /*0f20*/  BSSY.RECONVERGENT B2, `(.L_x_20) ;  /* 0x0000008000027945 */ /* 0x000fe20003800200 */
[----:B------:R-:W-:Y:S01]  /*0f30*/  LEA R5, R13, R3, 0x2 ;  /* 0x000000030d057211 */ /* 0x000fe200078e10ff */
[----:B------:R-:W-:-:S04]  /*0f40*/  IMAD.MOV.U32 R4, RZ, RZ, RZ ;  /* 0x000000ffff047224 */ /* 0x000fc800078e00ff */
[----:B------:R-:W-:-:S06]  /*0f50*/  IMAD R7, R5, 0x4, R0 ;  /* 0x0000000405077824 */ /* 0x000fcc00078e0200 */
[----:B------:R-:W-:Y:S05]  /*0f60*/  @P0 BRA `(.L_x_21) ;  /* 0x00000000000c0947 */ /* 0x000fea0003800000 */
[----:B------:R-:W-:-:S04]  /*0f70*/  IMAD R5, R6, R12, R15 ;  /* 0x0000000c06057224 */ /* 0x000fc800078e020f */
[----:B0-----:R-:W-:-:S06]  /*0f80*/  IMAD.WIDE.U32 R4, R5, 0x4, R8 ;  /* 0x0000000405047825 */ /* 0x001fcc00078e0008 */
[----:B------:R1:W5:Y:S02]  /*0f90*/  LDG.E.CONSTANT R4, desc[UR8][R4.64] ;  /* 0x0000000804047981 */ /* 0x000364000c1e9900 */
.L_x_21:
[----:B------:R-:W-:Y:S05]  /*0fa0*/  BSYNC.RECONVERGENT B2 ;  /* 0x0000000000027941 */ /* 0x000fea0003800200 */
.L_x_20:
[----:B-----5:R3:W-:Y:S01]  /*0fb0*/  STS [R7], R4 ;  /* 0x0000000407007388 */ /* 0x0207e20000000800 */
[----:B------:R-:W-:Y:S05]  /*0fc0*/  BRA `(.L_x_19) ;  /* 0x0000000000107947 */ /* 0x000fea0003800000 */
.L_x_17:
[----:B------:R-:W-:-:S04]  /*0fd0*/  LEA R5, R13, R3, 0x2 ;  /* 0x000000030d057211 */ /* 0x000fc800078e10ff */
[----:B------:R-:W-:-:S13]  /*0fe0*/  ISETP.GE.AND P0, PT, R5, R14, PT ;  /* 0x0000000e0500720c */ /* 0x000fda0003f06270 */
[----:B------:R-:W-:-:S05]  /*0ff0*/  @!P0 IMAD R4, R5, 0x4, R0 ;  /* 0x0000000405048824 */ /* 0x000fca00078e0200 */
[----:B------:R1:W-:Y:S02]  /*1000*/  @!P0 STS [R4], RZ ;  /* 0x000000ff04008388 */ /* 0x0003e40000000800 */
.L_x_19:
[----:B------:R-:W-:Y:S05]  /*1010*/  BSYNC.RECONVERGENT B1 ;  /* 0x0000000000017941 */ /* 0x000fea0003800200 */
.L_x_16:
[----:B--2---:R-:W-:-:S05]  /*1020*/  IMAD.IADD R13, R10, 0x1, R13 ;  /* 0x000000010a0d7824 */ /* 0x004fca00078e020d */
[----:B------:R-:W-:-:S13]  /*1030*/  ISETP.GE.AND P0, PT, R13, R2, PT ;  /* 0x000000020d00720c */ /* 0x000fda0003f06270 */
[----:B------:R-:W-:Y:S05]  /*1040*/  @!P0 BRA `(.L_x_22) ;  /* 0xfffffffc00808947 */ /* 0x000fea000383ffff */
.L_x_15:
[----:B------:R-:W-:Y:S05]  /*1050*/  BSYNC.RECONVERGENT B0 ;  /* 0x0000000000007941 */ /* 0x000fea0003800200 */
.L_x_14:
[----:B------:R-:W3:Y:S01]  /*1060*/  S2R R0, SR_TID.Y ;  /* 0x0000000000007919 */ /* 0x000ee20000002200 */
[----:B------:R-:W2:Y:S01]  /*1070*/  LDCU UR5, c[0x0][0x398] ;  /* 0x00007300ff0577ac */ /* 0x000ea20008000800 */
[----:B------:R-:W-:Y:S01]  /*1080*/  IADD3 R2, PT, PT, R22, R16, RZ ;  /* 0x0000001016027210 */ /* 0x000fe20007ffe0ff */
[----:B------:R-:W-:Y:S03]  /*1090*/  BAR.SYNC.DEFER_BLOCKING 0x0 ;  /* 0x0000000000007b1d */ /* 0x000fe60000010000 */
[----:B------:R-:W-:Y:S01]  /*10a0*/  ISETP.GE.AND P0, PT, R2, R19, PT ;  /* 0x000000130200720c */ /* 0x000fe20003f06270 */
[----:B---3--:R-:W-:-:S05]  /*10b0*/  VIADD R7, R0, UR4 ;  /* 0x0000000400077c36 */ /* 0x008fca0008000000 */
[----:B--2---:R-:W-:-:S13]  /*10c0*/  ISETP.GE.OR P0, PT, R7, UR5, P0 ;  /* 0x0000000507007c0c */ /* 0x004fda0008706670 */
[----:B------:R-:W-:Y:S05]  /*10d0*/  @P0 EXIT ;  /* 0x000000000000094d */ /* 0x000fea0003800000 */
[----:B-1----:R-:W1:Y:S08]  /*10e0*/  LDC.64 R4, c[0x0][0x3a0] ;  /* 0x0000e800ff047b82 */ /* 0x002e700000000a00 */
[----:B------:R-:W2:Y:S01]  /*10f0*/  LDC R13, c[0x0][0x390] ;  /* 0x0000e400ff0d7b82 */ /* 0x000ea20000000800 */
[----:B-1----:R-:W-:-:S06]  /*1100*/  IMAD.WIDE.U32 R4, R7, 0x4, R4 ;  /* 0x0000000407047825 */ /* 0x002fcc00078e0004 */
[----:B------:R-:W2:Y:S02]  /*1110*/  LDG.E.CONSTANT R4, desc[UR8][R4.64] ;  /* 0x0000000804047981 */ /* 0x000ea4000c1e9900 */
[----:B--2---:R-:W-:-:S04]  /*1120*/  IADD3 R3, PT, PT, R4, -0x1, R13 ;  /* 0xffffffff04037810 */ /* 0x004fc80007ffe00d */
[C---:B------:R-:W-:Y:S01]  /*1130*/  ISETP.GE.AND P0, PT, R2.reuse, R3, PT ;  /* 0x000000030200720c */ /* 0x040fe20003f06270 */
[----:B------:R-:W-:-:S12]  /*1140*/  IMAD R2, R2, UR5, R7 ;  /* 0x0000000502027c24 */ /* 0x000fd8000f8e0207 */
[----:B------:R-:W-:Y:S05]  /*1150*/  @!P0 BRA `(.L_x_23) ;  /* 0x0000000000d88947 */ /* 0x000fea0003800000 */
[----:B------:R-:W-:Y:S01]  /*1160*/  ISETP.GE.AND P0, PT, R13, 0x1, PT ;  /* 0x000000010d00780c */ /* 0x000fe20003f06270 */
[----:B------:R-:W-:-:S12]  /*1170*/  IMAD.MOV.U32 R3, RZ, RZ, RZ ;  /* 0x000000ffff037224 */ /* 0x000fd800078e00ff */
[----:B------:R-:W-:Y:S05]  /*1180*/  @!P0 BRA `(.L_x_24) ;  /* 0x0000000000bc8947 */ /* 0x000fea0003800000 */
[C---:B------:R-:W-:Y:S01]  /*1190*/  ISETP.GE.U32.AND P0, PT, R13.reuse, 0x4, PT ;  /* 0x000000040d00780c */ /* 0x040fe20003f06070 */
[----:B------:R-:W-:Y:S01]  /*11a0*/  HFMA2 R3, -RZ, RZ, 0, 0 ;  /* 0x00000000ff037431 */ /* 0x000fe200000001ff */
[----:B0-----:R-:W-:Y:S01]  /*11b0*/  LOP3.LUT R8, R13, 0x3, RZ, 0xc0, !PT ;  /* 0x000000030d087812 */ /* 0x001fe200078ec0ff */
[----:B------:R-:W-:-:S03]  /*11c0*/  IMAD.MOV.U32 R9, RZ, RZ, RZ ;  /* 0x000000ffff097224 */ /* 0x000fc600078e00ff */
[----:B------:R-:W-:-:S07]  /*11d0*/  ISETP.NE.AND P1, PT, R8, RZ, PT ;  /* 0x000000ff0800720c */ /* 0x000fce0003f25270 */
[----:B------:R-:W-:Y:S06]  /*11e0*/  @!P0 BRA `(.L_x_25) ;  /* 0x00000000005c8947 */ /* 0x000fec0003800000 */
[----:B------:R-:W0:Y:S01]  /*11f0*/  S2R R5, SR_CgaCtaId ;  /* 0x0000000000057919 */ /* 0x000e220000008800 */
[----:B------:R-:W-:Y:S01]  /*1200*/  MOV R4, 0x400 ;  /* 0x0000040000047802 */ /* 0x000fe20000000f00 */
[----:B------:R-:W-:Y:S01]  /*1210*/  IMAD R3, R16, 0x10, R11 ;  /* 0x0000001010037824 */ /* 0x000fe200078e020b */
[----:B------:R-:W-:-:S05]  /*1220*/  LOP3.LUT R9, R13, 0x7ffffffc, RZ, 0xc0, !PT ;  /* 0x7ffffffc0d097812 */ /* 0x000fca00078ec0ff */
[----:B------:R-:W-:Y:S01]  /*1230*/  IMAD.MOV R10, RZ, RZ, -R9 ;  /* 0x000000ffff0a7224 */ /* 0x000fe200078e0a09 */
[----:B0-----:R-:W-:Y:S02]  /*1240*/  LEA R13, R5, R4, 0x18 ;  /* 0x00000004050d7211 */ /* 0x001fe400078ec0ff */
[----:B------:R-:W-:Y:S01]  /*1250*/  LEA R4, R0, R3, 0x2 ;  /* 0x0000000300047211 */ /* 0x000fe200078e10ff */
[----:B------:R-:W-:-:S03]  /*1260*/  IMAD.MOV.U32 R3, RZ, RZ, RZ ;  /* 0x000000ffff037224 */ /* 0x000fc600078e00ff */
[----:B----4-:R-:W-:-:S07]  /*1270*/  IADD3 R12, PT, PT, R4, 0x20, R13 ;  /* 0x00000020040c7810 */ /* 0x010fce0007ffe00d */
.L_x_26:
[----:B------:R-:W-:Y:S01]  /*1280*/  LDS R14, [R12+-0x20] ;  /* 0xffffe0000c0e7984 */ /* 0x000fe20000000800 */
[----:B------:R-:W-:-:S03]  /*1290*/  IADD3 R10, PT, PT, R10, 0x4, RZ ;  /* 0x000000040a0a7810 */ /* 0x000fc60007ffe0ff */
[----:B------:R0:W1:Y:S01]  /*12a0*/  LDS.128 R4, [R13] ;  /* 0x000000000d047984 */ /* 0x0000620000000c00 */
[----:B------:R-:W-:-:S03]  /*12b0*/  ISETP.NE.AND P0, PT, R10, RZ, PT ;  /* 0x000000ff0a00720c */ /* 0x000fc60003f05270 */
[----:B------:R-:W2:Y:S04]  /*12c0*/  LDS R15, [R12+-0x10] ;  /* 0xfffff0000c0f7984 */ /* 0x000ea80000000800 */
[----:B------:R-:W3:Y:S01]  /*12d0*/  LDS R17, [R12] ;  /* 0x000000000c117984 */ /* 0x000ee20000000800 */
[----:B0-----:R-:W-:-:S03]  /*12e0*/  VIADD R13, R13, 0x10 ;  /* 0x000000100d0d7836 */ /* 0x001fc60000000000 */
[----:B------:R0:W4:Y:S02]  /*12f0*/  LDS R18, [R12+0x10] ;  /* 0x000010000c127984 */ /* 0x0001240000000800 */
[----:B0-----:R-:W-:Y:S02]  /*1300*/  VIADD R12, R12, 0x40 ;  /* 0x000000400c0c7836 */ /* 0x001fe40000000000 */
[----:B-1----:R-:W-:-:S04]  /*1310*/  FFMA R4, R14, R4, R3 ;  /* 0x000000040e047223 */ /* 0x002fc80000000003 */
[----:B--2---:R-:W-:-:S04]  /*1320*/  FFMA R5, R5, R15, R4 ;  /* 0x0000000f05057223 */ /* 0x004fc80000000004 */
[----:B---3--:R-:W-:-:S04]  /*1330*/  FFMA R6, R6, R17, R5 ;  /* 0x0000001106067223 */ /* 0x008fc80000000005 */
[----:B----4-:R-:W-:Y:S01]  /*1340*/  FFMA R3, R7, R18, R6 ;  /* 0x0000001207037223 */ /* 0x010fe20000000006 */
[----:B------:R-:W-:Y:S06]  /*1350*/  @P0 BRA `(.L_x_26) ;  /* 0xfffffffc00c80947 */ /* 0x000fec000383ffff */
.L_x_25:
[----:B------:R-:W-:Y:S05]  /*1360*/  @!P1 BRA `(.L_x_24) ;  /* 0x0000000000449947 */ /* 0x000fea0003800000 */
[----:B------:R-:W0:Y:S01]  /*1370*/  S2R R5, SR_CgaCtaId ;  /* 0x0000000000057919 */ /* 0x000e220000008800 */
[----:B------:R-:W-:Y:S02]  /*1380*/  IADD3 R16, PT, PT, R16, R9, RZ ;  /* 0x0000000910107210 */ /* 0x000fe40007ffe0ff */
[----:B------:R-:W-:Y:S02]  /*1390*/  MOV R4, 0x400 ;  /* 0x0000040000047802 */ /* 0x000fe40000000f00 */
[----:B------:R-:W-:Y:S01]  /*13a0*/  IADD3 R8, PT, PT, -R8, RZ, RZ ;  /* 0x000000ff08087210 */ /* 0x000fe20007ffe1ff */
[----:B------:R-:W-:-:S04]  /*13b0*/  IMAD R11, R16, 0x10, R11 ;  /* 0x00000010100b7824 */ /* 0x000fc800078e020b */
[----:B------:R-:W-:Y:S01]  /*13c0*/  IMAD R11, R0, 0x4, R11 ;  /* 0x00000004000b7824 */ /* 0x000fe200078e020b */
[----:B0-----:R-:W-:-:S05]  /*13d0*/  LEA R4, R5, R4, 0x18 ;  /* 0x0000000405047211 */ /* 0x001fca00078ec0ff */
[----:B------:R-:W-:Y:S02]  /*13e0*/  IMAD R9, R9, 0x4, R4 ;  /* 0x0000000409097824 */ /* 0x000fe400078e0204 */
[----:B------:R-:W-:-:S07]  /*13f0*/  IMAD.IADD R11, R4, 0x1, R11 ;  /* 0x00000001040b7824 */ /* 0x000fce00078e020b */
.L_x_27:
[----:B------:R0:W-:Y:S01]  /*1400*/  LDS R0, [R11] ;  /* 0x000000000b007984 */ /* 0x0001e20000000800 */
[----:B------:R-:W-:-:S03]  /*1410*/  IADD3 R8, PT, PT, R8, 0x1, RZ ;  /* 0x0000000108087810 */ /* 0x000fc60007ffe0ff */
[----:B------:R1:W2:Y:S01]  /*1420*/  LDS R4, [R9] ;  /* 0x0000000009047984 */ /* 0x0002a20000000800 */
[----:B------:R-:W-:Y:S01]  /*1430*/  ISETP.NE.AND P0, PT, R8, RZ, PT ;  /* 0x000000ff0800720c */ /* 0x000fe20003f05270 */
[----:B0-----:R-:W-:Y:S02]  /*1440*/  VIADD R11, R11, 0x10 ;  /* 0x000000100b0b7836 */ /* 0x001fe40000000000 */
[----:B-1----:R-:W-:Y:S02]  /*1450*/  VIADD R9, R9, 0x4 ;  /* 0x0000000409097836 */ /* 0x002fe40000000000 */
[----:B--2---:R-:W-:-:S08]  /*1460*/  FFMA R3, R0, R4, R3 ;  /* 0x0000000400037223 */ /* 0x004fd00000000003 */
[----:B------:R-:W-:Y:S05]  /*1470*/  @P0 BRA `(.L_x_27) ;  /* 0xfffffffc00e00947 */ /* 0x000fea000383ffff */
.L_x_24:
[----:B------:R-:W1:Y:S02]  /*1480*/  LDC.64 R4, c[0x0][0x3a8] ;  /* 0x0000ea00ff047b82 */ /* 0x000e640000000a00 */
[----:B-1----:R-:W-:-:S05]  /*1490*/  IMAD.WIDE R4, R2, 0x4, R4 ;  /* 0x0000000402047825 */ /* 0x002fca00078e0204 */
[----:B------:R-:W-:Y:S01]  /*14a0*/  STG.E desc[UR8][R4.64], R3 ;  /* 0x0000000304007986 */ /* 0x000fe2000c101908 */
[----:B------:R-:W-:Y:S05]  /*14b0*/  EXIT ;  /* 0x000000000000794d */ /* 0x000fea0003800000 */
.L_x_23:
[----:B------:R-:W1:Y:S01]  /*14c0*/  LDC.64 R4, c[0x0][0x3a8] ;  /* 0x0000ea00ff047b82 */ /* 0x000e620000000a00 */
[----:B------:R-:W-:Y:S01]  /*14d0*/  MOV R3, 0x7fffffff ;  /* 0x7fffffff00037802 */ /* 0x000fe20000000f00 */
[----:B-1----:R-:W-:-:S05]  /*14e0*/  IMAD.WIDE R4, R2, 0x4, R4 ;  /* 0x0000000402047825 */ /* 0x002fca00078e0204 */
[----:B------:R-:W-:Y:S01]  /*14f0*/  STG.E desc[UR8][R4.64], R3 ;  /* 0x0000000304007986 */ /* 0x000fe2000c101908 */
[----:B------:R-:W-:Y:S05]  /*1500*/  EXIT ;  /* 0x000000000000794d */ /* 0x000fea0003800000 */
.L_x_28:
[----:B------:R-:W-:-:S00]  /*1510*/  BRA `(.L_x_28) ;  /* 0xfffffffc00fc7947 */ /* 0x000fc0000383ffff */
[----:B------:R-:W-:-:S00]  /*1520*/  NOP ;  /* 0x0000000000007918 */ /* 0x000fc00000000000 */
        /* <DEDUP_REMOVED lines=13> */
.L_x_79:


//--------------------- .text.pwma_ms1p_tiled_f32_tx128_ty2 --------------------------
	.section	.text.pwma_ms1p_tiled_f32_tx128_ty2,"ax",@progbits
	.align	128
        .global         pwma_ms1p_tiled_f32_tx128_ty2
        .type           pwma_ms1p_tiled_f32_tx128_ty2,@function
        .size           pwma_ms1p_tiled_f32_tx128_ty2,(.L_x_80 - pwma_ms1p_tiled_f32_tx128_ty2)
        .other          pwma_ms1p_tiled_f32_tx128_ty2,@"STO_CUDA_ENTRY STV_DEFAULT"
pwma_ms1p_tiled_f32_tx128_ty2:
.text.pwma_ms1p_tiled_f32_tx128_ty2:
        /* <DEDUP_REMOVED lines=41> */
[----:B------:R-:W-:-:S04]  /*0290*/  IMAD.HI.U32 R4, R5, R8, RZ ;  /* 0x0000000805047227 */ /* 0x000fc800078e00ff */
[----:B------:R-:W-:-:S04]  /*02a0*/  IMAD.MOV R5, RZ, RZ, -R4 ;  /* 0x000000ffff057224 */ /* 0x000fc800078e0a04 */
[----:B------:R-:W-:-:S05]  /*02b0*/  IMAD R8, R3, R5, R8 ;  /* 0x0000000503087224 */ /* 0x000fca00078e0208 */
[----:B------:R-:W-:-:S13]  /*02c0*/  ISETP.GE.U32.AND P0, PT, R8, R3, PT ;  /* 0x000000030800720c */ /* 0x000fda0003f06070 */
[----:B------:R-:W-:Y:S01]  /*02d0*/  @P0 IADD3 R8, PT, PT, -R3, R8, RZ ;  /* 0x0000000803080210 */ /* 0x000fe20007ffe1ff */
[----:B------:R-:W-:-:S03]  /*02e0*/  @P0 VIADD R4, R4, 0x1 ;  /* 0x0000000104040836 */ /* 0x000fc60000000000 */
[----:B------:R-:W-:-:S13]  /*02f0*/  ISETP.GE.U32.AND P1, PT, R8, R3, PT ;  /* 0x000000030800720c */ /* 0x000fda0003f26070 */
[----:B------:R-:W-:Y:S01]  /*0300*/  @P1 VIADD R4, R4, 0x1 ;  /* 0x0000000104041836 */ /* 0x000fe20000000000 */
        /* <DEDUP_REMOVED lines=8> */
[----:B------:R-:W-:Y:S01]  /*0390*/  IADD3 R7, PT, PT, R4, 0x1, RZ ;  /* 0x0000000104077810 */ /* 0x000fe20007ffe0ff */
[----:B------:R-:W-:Y:S02]  /*03a0*/  IMAD.MOV.U32 R4, RZ, RZ, R18 ;  /* 0x000000ffff047224 */ /* 0x000fe400078e0012 */
[----:B------:R-:W-:Y:S01]  /*03b0*/  IMAD.MOV.U32 R5, RZ, RZ, RZ ;  /* 0x000000ffff057224 */ /* 0x000fe200078e00ff */
[----:B------:R-:W-:Y:S01]  /*03c0*/  UMOV UR5, 0x400 ;  /* 0x0000040000057882 */ /* 0x000fe20000000000 */
[----:B------:R-:W-:Y:S01]  /*03d0*/  LOP3.LUT R7, R7, 0x3, RZ, 0xc0, !PT ;  /* 0x0000000307077812 */ /* 0x000fe200078ec0ff */
[----:B------:R-:W-:-:S04]  /*03e0*/  IMAD.WIDE.U32 R8, R6, UR7, RZ ;  /* 0x0000000706087c25 */ /* 0x000fc8000f8e00ff */
[----:B------:R-:W-:Y:S01]  /*03f0*/  IMAD.WIDE.U32 R4, R19, UR7, R4 ;  /* 0x0000000713047c25 */ /* 0x000fe2000f8e0004 */
[----:B------:R-:W-:-:S03]  /*0400*/  SHF.L.U64.HI R15, R8, 0x4, R9 ;  /* 0x00000004080f7819 */ /* 0x000fc60000010209 */
[----:B------:R-:W-:Y:S01]  /*0410*/  IMAD.MOV R11, RZ, RZ, -R7 ;  /* 0x000000ffff0b7224 */ /* 0x000fe200078e0a07 */
[----:B------:R-:W-:-:S04]  /*0420*/  LEA R13, P1, R4, UR10, 0x4 ;  /* 0x0000000a040d7c11 */ /* 0x000fc8000f8220ff */
[----:B-1----:R-:W-:Y:S01]  /*0430*/  LEA.HI.X R12, R4, UR11, R5, 0x4, P1 ;  /* 0x0000000b040c7c11 */ /* 0x002fe200088f2405 */
[----:B------:R-:W-:Y:S01]  /*0440*/  IMAD R5, R7, R6, R19 ;  /* 0x0000000607057224 */ /* 0x000fe200078e0213 */
[----:B0-----:R-:W-:-:S06]  /*0450*/  ULEA UR5, UR6, UR5, 0x18 ;  /* 0x0000000506057291 */ /* 0x001fcc000f8ec0ff */
[----:B------:R-:W-:Y:S01]  /*0460*/  LEA R10, R2, UR5, 0x4 ;  /* 0x00000005020a7c11 */ /* 0x000fe2000f8e20ff */
[----:B------:R-:W-:-:S07]  /*0470*/  IMAD R2, R5, UR7, R18 ;  /* 0x0000000705027c24 */ /* 0x000fce000f8e0212 */
.L_x_35:
        /* <DEDUP_REMOVED lines=10> */
.L_x_34:
[----:B------:R-:W-:Y:S05]  /*0520*/  BSYNC.RECONVERGENT B2 ;  /* 0x0000000000027941 */ /* 0x000fea0003800200 */
.L_x_33:
        /* <DEDUP_REMOVED lines=9> */
.L_x_36:
[----:B01----:R-:W-:-:S05]  /*05c0*/  IMAD.WIDE.U32 R28, R2, 0x10, R26 ;  /* 0x00000010021c7825 */ /* 0x003fca00078e001a */
        /* <DEDUP_REMOVED lines=8> */
[C-C-:B------:R-:W-:Y:S02]  /*0650*/  IMAD R28, R3.reuse, 0x10, R25.reuse ;  /* 0x00000010031c7824 */ /* 0x140fe400078e0219 */
[----:B------:R-:W-:-:S03]  /*0660*/  IMAD R29, R3, 0x20, R25 ;  /* 0x00000020031d7824 */ /* 0x000fc600078e0219 */
[----:B---3--:R0:W-:Y:S01]  /*0670*/  STS.128 [R28], R4 ;  /* 0x000000041c007388 */ /* 0x0081e20000000c00 */
[----:B------:R-:W-:-:S04]  /*0680*/  IADD3 R2, PT, PT, R3, R2, R3 ;  /* 0x0000000203027210 */ /* 0x000fc80007ffe003 */
[C---:B------:R-:W-:Y:S01]  /*0690*/  IADD3 R2, PT, PT, R3.reuse, R2, R3 ;  /* 0x0000000203027210 */ /* 0x040fe20007ffe003 */
[----:B0-----:R-:W-:-:S03]  /*06a0*/  IMAD R6, R3, 0x30, R25 ;  /* 0x0000003003067824 */ /* 0x001fc600078e0219 */
[----:B------:R-:W-:Y:S01]  /*06b0*/  ISETP.GE.AND P0, PT, R2, R16, PT ;  /* 0x000000100200720c */ /* 0x000fe20003f06270 */
[C---:B------:R-:W-:Y:S01]  /*06c0*/  IMAD R23, R3.reuse, 0x4, R23 ;  /* 0x0000000403177824 */ /* 0x040fe200078e0217 */
[C---:B------:R-:W-:Y:S01]  /*06d0*/  LEA R22, R3.reuse, R22, 0x2 ;  /* 0x0000001603167211 */ /* 0x040fe200078e10ff */
[C---:B------:R-:W-:Y:S01]  /*06e0*/  IMAD R24, R3.reuse, 0x4, R24 ;  /* 0x0000000403187824 */ /* 0x040fe200078e0218 */
[----:B------:R-:W-:Y:S01]  /*06f0*/  LEA R25, R3, R25, 0x6 ;  /* 0x0000001903197211 */ /* 0x000fe200078e30ff */
[----:B--2---:R0:W-:Y:S04]  /*0700*/  STS.128 [R29], R8 ;  /* 0x000000081d007388 */ /* 0x0041e80000000c00 */
[----:B----4-:R0:W-:Y:S04]  /*0710*/  STS.128 [R6], R12 ;  /* 0x0000000c06007388 */ /* 0x0101e80000000c00 */
[----:B------:R-:W-:Y:S05]  /*0720*/  @!P0 BRA `(.L_x_36) ;  /* 0xfffffffc00a48947 */ /* 0x000fea000383ffff */
.L_x_32:
[----:B------:R-:W-:Y:S05]  /*0730*/  BSYNC.RECONVERGENT B1 ;  /* 0x0000000000017941 */ /* 0x000fea0003800200 */
.L_x_31:
        /* <DEDUP_REMOVED lines=18> */
[----:B------:R-:W-:Y:S01]  /*0860*/  ISETP.GE.AND P0, PT, R10, RZ, PT ;  /* 0x000000ff0a00720c */ /* 0x000fe20003f06270 */
[----:B------:R-:W-:Y:S01]  /*0870*/  VIADD R15, R15, 0x1 ;  /* 0x000000010f0f7836 */ /* 0x000fe20000000000 */
[----:B------:R-:W-:-:S11]  /*0880*/  IADD3 R11, PT, PT, R11, 0x4, RZ ;  /* 0x000000040b0b7810 */ /* 0x000fd60007ffe0ff */
[----:B------:R-:W-:Y:S05]  /*0890*/  @P0 BRA `(.L_x_38) ;  /* 0x0000000000a40947 */ /* 0x000fea0003800000 */
[----:B0-----:R-:W-:Y:S01]  /*08a0*/  IMAD.MOV R4, RZ, RZ, -R10 ;  /* 0x000000ffff047224 */ /* 0x001fe200078e0a0a */
[----:B------:R-:W-:-:S04]  /*08b0*/  PLOP3.LUT P0, PT, PT, PT, PT, 0x80, 0x8 ;  /* 0x000000000008781c */ /* 0x000fc80003f0f070 */
[----:B------:R-:W-:-:S13]  /*08c0*/  ISETP.GT.AND P1, PT, R4, 0x3, PT ;  /* 0x000000030400780c */ /* 0x000fda0003f24270 */
[----:B------:R-:W-:Y:S05]  /*08d0*/  @!P1 BRA `(.L_x_39) ;  /* 0x0000000000549947 */ /* 0x000fea0003800000 */
[----:B------:R-:W-:-:S13]  /*08e0*/  PLOP3.LUT P0, PT, PT, PT, PT, 0x8, 0x80 ;  /* 0x000000000080781c */ /* 0x000fda0003f0e170 */
.L_x_40:
        /* <DEDUP_REMOVED lines=11> */
[----:B------:R-:W-:-:S04]  /*09a0*/  IADD3 R10, PT, PT, R10, 0x4, RZ ;  /* 0x000000040a0a7810 */ /* 0x000fc80007ffe0ff */
[----:B------:R-:W-:Y:S01]  /*09b0*/  ISETP.GE.AND P1, PT, R10, -0x3, PT ;  /* 0xfffffffd0a00780c */ /* 0x000fe20003f26270 */
[----:B------:R-:W-:Y:S01]  /*09c0*/  VIADD R15, R15, 0x4 ;  /* 0x000000040f0f7836 */ /* 0x000fe20000000000 */
[----:B--2---:R-:W-:Y:S04]  /*09d0*/  STS [R11], R12 ;  /* 0x0000000c0b007388 */ /* 0x004fe80000000800 */
[----:B---3--:R-:W-:Y:S04]  /*09e0*/  STS [R11+0x4], R8 ;  /* 0x000004080b007388 */ /* 0x008fe80000000800 */
[----:B----4-:R-:W-:Y:S04]  /*09f0*/  STS [R11+0x8], R6 ;  /* 0x000008060b007388 */ /* 0x010fe80000000800 */
[----:B-----5:R0:W-:Y:S02]  /*0a00*/  STS [R11+0xc], R4 ;  /* 0x00000c040b007388 */ /* 0x0201e40000000800 */
[----:B0-----:R-:W-:Y:S01]  /*0a10*/  VIADD R11, R11, 0x10 ;  /* 0x000000100b0b7836 */ /* 0x001fe20000000000 */
[----:B------:R-:W-:Y:S06]  /*0a20*/  @!P1 BRA `(.L_x_40) ;  /* 0xfffffffc00b09947 */ /* 0x000fec000383ffff */
.L_x_39:
[----:B------:R-:W-:-:S04]  /*0a30*/  IADD3 R4, PT, PT, -R10, RZ, RZ ;  /* 0x000000ff0a047210 */ /* 0x000fc80007ffe1ff */
        /* <DEDUP_REMOVED lines=13> */
.L_x_41:
[----:B------:R-:W-:-:S13]  /*0b10*/  ISETP.EQ.AND P1, PT, R10, RZ, PT ;  /* 0x000000ff0a00720c */ /* 0x000fda0003f22270 */
[----:B------:R-:W-:Y:S05]  /*0b20*/  @!P0 BRA P1, `(.L_x_37) ;  /* 0x0000000000748947 */ /* 0x000fea0000800000 */
.L_x_38:
[----:B0-----:R-:W-:-:S06]  /*0b30*/  IMAD.WIDE R4, R15, 0x4, R2 ;  /* 0x000000040f047825 */ /* 0x001fcc00078e0202 */
[----:B------:R-:W2:Y:S01]  /*0b40*/  LDG.E R4, desc[UR8][R4.64] ;  /* 0x0000000804047981 */ /* 0x000ea2000c1e1900 */
[----:B------:R-:W-:Y:S01]  /*0b50*/  VIADD R10, R10, 0x1 ;  /* 0x000000010a0a7836 */ /* 0x000fe20000000000 */
[----:B------:R-:W-:-:S04]  /*0b60*/  IADD3 R15, PT, PT, R15, 0x1, RZ ;  /* 0x000000010f0f7810 */ /* 0x000fc80007ffe0ff */
[----:B------:R-:W-:Y:S01]  /*0b70*/  ISETP.NE.AND P0, PT, R10, RZ, PT ;  /* 0x000000ff0a00720c */ /* 0x000fe20003f05270 */
[----:B--2---:R0:W-:Y:S02]  /*0b80*/  STS [R11], R4 ;  /* 0x000000040b007388 */ /* 0x0041e40000000800 */
[----:B0-----:R-:W-:-:S10]  /*0b90*/  VIADD R11, R11, 0x4 ;  /* 0x000000040b0b7836 */ /* 0x001fd40000000000 */
[----:B------:R-:W-:Y:S05]  /*0ba0*/  @P0 BRA `(.L_x_38) ;  /* 0xfffffffc00e00947 */ /* 0x000fea000383ffff */
[----:B------:R-:W-:Y:S05]  /*0bb0*/  BRA `(.L_x_37) ;  /* 0x0000000000507947 */ /* 0x000fea0003800000 */
.L_x_30:
        /* <DEDUP_REMOVED lines=11> */
[----:B0-----:R-:W-:Y:S01]  /*0c70*/  LEA R11, R6, R5, 0x18 ;  /* 0x00000005060b7211 */ /* 0x001fe200078ec0ff */
[----:B------:R-:W-:-:S07]  /*0c80*/  IMAD.MOV.U32 R6, RZ, RZ, R4 ;  /* 0x000000ffff067224 */ /* 0x000fce00078e0004 */
.L_x_42:
[----:B-12---:R-:W-:-:S06]  /*0c90*/  IMAD.WIDE R4, R6, 0x4, R2 ;  /* 0x0000000406047825 */ /* 0x006fcc00078e0202 */
[----:B------:R-:W2:Y:S01]  /*0ca0*/  LDG.E R4, desc[UR8][R4.64] ;  /* 0x0000000804047981 */ /* 0x000ea2000c1e1900 */
[----:B------:R-:W-:Y:S01]  /*0cb0*/  LEA R9, R6, R11, 0x2 ;  /* 0x0000000b06097211 */ /* 0x000fe200078e10ff */
[----:B------:R-:W-:-:S05]  /*0cc0*/  IMAD.IADD R6, R7, 0x1, R6 ;  /* 0x0000000107067824 */ /* 0x000fca00078e0206 */
[----:B------:R-:W-:Y:S01]  /*0cd0*/  ISETP.GE.AND P0, PT, R6, R21, PT ;  /* 0x000000150600720c */ /* 0x000fe20003f06270 */
[----:B--2---:R1:W-:-:S12]  /*0ce0*/  STS [R9], R4 ;  /* 0x0000000409007388 */ /* 0x0043d80000000800 */
[----:B------:R-:W-:Y:S05]  /*0cf0*/  @!P0 BRA `(.L_x_42) ;  /* 0xfffffffc00e48947 */ /* 0x000fea000383ffff */
.L_x_37:
[----:B------:R-:W-:Y:S05]  /*0d00*/  BSYNC.RECONVERGENT B0 ;  /* 0x0000000000007941 */ /* 0x000fea0003800200 */
.L_x_29:
        /* <DEDUP_REMOVED lines=8> */
[----:B------:R-:W-:Y:S01]  /*0d90*/  IADD3 R21, PT, PT, R0, 0x1, -R21 ;  /* 0x0000000100157810 */ /* 0x000fe20007ffe815 */
[----:B0-----:R-:W-:Y:S01]  /*0da0*/  IMAD.SHL.U32 R7, R20, 0x2, RZ ;  /* 0x0000000214077824 */ /* 0x001fe200078e00ff */
[----:B------:R-:W-:Y:S01]  /*0db0*/  IADD3 R8, PT, PT, R19, UR4, RZ ;  /* 0x0000000413087c10 */ /* 0x000fe2000fffe0ff */
[----:B------:R-:W-:-:S03]  /*0dc0*/  IMAD.MOV.U32 R10, RZ, RZ, R18 ;  /* 0x000000ffff0a7224 */ /* 0x000fc600078e0012 */
[----:B------:R-:W0:Y:S08]  /*0dd0*/  LDC R13, c[0x0][0x360] ;  /* 0x0000d800ff0d7b82 */ /* 0x000e300000000800 */
[----:B------:R-:W2:Y:S08]  /*0de0*/  LDC R17, c[0x0][0x39c] ;  /* 0x0000e700ff117b82 */ /* 0x000eb00000000800 */
[----:B------:R-:W3:Y:S01]  /*0df0*/  LDC R15, c[0x0][0x398] ;  /* 0x0000e600ff0f7b82 */ /* 0x000ee20000000800 */
[----:B-1----:R-:W-:-:S06]  /*0e00*/  ULEA UR5, UR6, UR5, 0x18 ;  /* 0x0000000506057291 */ /* 0x002fcc000f8ec0ff */
[----:B------:R-:W-:Y:S01]  /*0e10*/  VIADD R6, R9, UR5 ;  /* 0x0000000509067c36 */ /* 0x000fe20008000000 */
[----:B------:R-:W1:Y:S06]  /*0e20*/  LDC.64 R2, c[0x0][0x380] ;  /* 0x0000e000ff027b82 */ /* 0x000e6c0000000a00 */
.L_x_50:
[----:B------:R-:W-:Y:S01]  /*0e30*/  IADD3 R12, PT, PT, R21, R10, RZ ;  /* 0x0000000a150c7210 */ /* 0x000fe20007ffe0ff */
[----:B------:R-:W-:Y:S03]  /*0e40*/  BSSY.RECONVERGENT B1, `(.L_x_45) ;  /* 0x0000014000017945 */ /* 0x000fe60003800200 */
[----:B--2---:R-:W-:-:S04]  /*0e50*/  ISETP.GE.AND P0, PT, R12, R17, PT ;  /* 0x000000110c00720c */ /* 0x004fc80003f06270 */
[----:B------:R-:W-:-:S13]  /*0e60*/  ISETP.LT.OR P0, PT, R12, RZ, P0 ;  /* 0x000000ff0c00720c */ /* 0x000fda0000701670 */
[----:B----4-:R-:W-:Y:S05]  /*0e70*/  @P0 BRA `(.L_x_46) ;  /* 0x0000000000300947 */ /* 0x010fea0003800000 */
[----:B---3--:R-:W-:Y:S01]  /*0e80*/  ISETP.GE.U32.AND P0, PT, R8, R15, PT ;  /* 0x0000000f0800720c */ /* 0x008fe20003f06070 */
[----:B------:R-:W-:Y:S01]  /*0e90*/  IMAD R5, R10, 0x2, R19 ;  /* 0x000000020a057824 */ /* 0x000fe200078e0213 */
[----:B------:R-:W-:Y:S01]  /*0ea0*/  BSSY.RECONVERGENT B2, `(.L_x_47) ;  /* 0x0000007000027945 */ /* 0x000fe20003800200 */
[----:B------:R-:W-:Y:S02]  /*0eb0*/  HFMA2 R4, -RZ, RZ, 0, 0 ;  /* 0x00000000ff047431 */ /* 0x000fe400000001ff */
[----:B------:R-:W-:-:S08]  /*0ec0*/  IMAD R11, R5, 0x4, R6 ;  /* 0x00000004050b7824 */ /* 0x000fd000078e0206 */
[----:B------:R-:W-:Y:S05]  /*0ed0*/  @P0 BRA `(.L_x_48) ;  /* 0x00000000000c0947 */ /* 0x000fea0003800000 */
[----:B------:R-:W-:-:S04]  /*0ee0*/  IMAD R5, R12, R15, R8 ;  /* 0x0000000f0c057224 */ /* 0x000fc800078e0208 */
[----:B-1----:R-:W-:-:S06]  /*0ef0*/  IMAD.WIDE.U32 R4, R5, 0x4, R2 ;  /* 0x0000000405047825 */ /* 0x002fcc00078e0002 */
[----:B------:R2:W5:Y:S02]  /*0f00*/  LDG.E.CONSTANT R4, desc[UR8][R4.64] ;  /* 0x0000000804047981 */ /* 0x000564000c1e9900 */
.L_x_48:
[----:B------:R-:W-:Y:S05]  /*0f10*/  BSYNC.RECONVERGENT B2 ;  /* 0x0000000000027941 */ /* 0x000fea0003800200 */
.L_x_47:
[----:B-----5:R4:W-:Y:S01]  /*0f20*/  STS [R11], R4 ;  /* 0x000000040b007388 */ /* 0x0209e20000000800 */
[----:B------:R-:W-:Y:S05]  /*0f30*/  BRA `(.L_x_49) ;  /* 0x0000000000107947 */ /* 0x000fea0003800000 */
.L_x_46:
[----:B------:R-:W-:-:S05]  /*0f40*/  IMAD R4, R10, 0x2, R19 ;  /* 0x000000020a047824 */ /* 0x000fca00078e0213 */
[----:B------:R-:W-:-:S13]  /*0f50*/  ISETP.GE.AND P0, PT, R4, R7, PT ;  /* 0x000000070400720c */ /* 0x000fda0003f06270 */
[----:B------:R-:W-:-:S05]  /*0f60*/  @!P0 IMAD R4, R4, 0x4, R6 ;  /* 0x0000000404048824 */ /* 0x000fca00078e0206 */
[----:B------:R2:W-:Y:S02]  /*0f70*/  @!P0 STS [R4], RZ ;  /* 0x000000ff04008388 */ /* 0x0005e40000000800 */
.L_x_49:
[----:B------:R-:W-:Y:S05]  /*0f80*/  BSYNC.RECONVERGENT B1 ;  /* 0x0000000000017941 */ /* 0x000fea0003800200 */
.L_x_45:
[----:B0-----:R-:W-:-:S04]  /*0f90*/  IADD3 R10, PT, PT, R13, R10, RZ ;  /* 0x0000000a0d0a7210 */ /* 0x001fc80007ffe0ff */
[----:B------:R-:W-:-:S13]  /*0fa0*/  ISETP.GE.AND P0, PT, R10, R20, PT ;  /* 0x000000140a00720c */ /* 0x000fda0003f06270 */
[----:B------:R-:W-:Y:S05]  /*0fb0*/  @!P0 BRA `(.L_x_50) ;  /* 0xfffffffc009c8947 */ /* 0x000fea000383ffff */
.L_x_44:
[----:B------:R-:W-:Y:S05]  /*0fc0*/  BSYNC.RECONVERGENT B0 ;  /* 0x0000000000007941 */ /* 0x000fea0003800200 */
.L_x_43:
[----:B-1----:R-:W0:Y:S01]  /*0fd0*/  S2R R2, SR_TID.Y ;  /* 0x0000000000027919 */ /* 0x002e220000002200 */
[----:B------:R-:W1:Y:S01]  /*0fe0*/  LDCU UR5, c[0x0][0x398] ;  /* 0x00007300ff0577ac */ /* 0x000e620008000800 */
[----:B------:R-:W-:Y:S01]  /*0ff0*/  IMAD.IADD R0, R0, 0x1, R18 ;  /* 0x0000000100007824 */ /* 0x000fe200078e0212 */
[----:B------:R-:W-:Y:S04]  /*1000*/  BAR.SYNC.DEFER_BLOCKING 0x0 ;  /* 0x0000000000007b1d */ /* 0x000fe80000010000 */
[----:B------:R-:W-:Y:S01]  /*1010*/  ISETP.GE.AND P0, PT, R0, R17, PT ;  /* 0x000000110000720c */ /* 0x000fe20003f06270 */
[----:B0-----:R-:W-:-:S05]  /*1020*/  VIADD R7, R2, UR4 ;  /* 0x0000000402077c36 */ /* 0x001fca0008000000 */
[----:B-1----:R-:W-:-:S13]  /*1030*/  ISETP.GE.OR P0, PT, R7, UR5, P0 ;  /* 0x0000000507007c0c */ /* 0x002fda0008706670 */
[----:B------:R-:W-:Y:S05]  /*1040*/  @P0 EXIT ;  /* 0x000000000000094d */ /* 0x000fea0003800000 */
[----:B--2-4-:R-:W0:Y:S08]  /*1050*/  LDC.64 R4, c[0x0][0x3a0] ;  /* 0x0000e800ff047b82 */ /* 0x014e300000000a00 */
[----:B------:R-:W1:Y:S01]  /*1060*/  LDC R13, c[0x0][0x390] ;  /* 0x0000e400ff0d7b82 */ /* 0x000e620000000800 */
[----:B0-----:R-:W-:-:S06]  /*1070*/  IMAD.WIDE.U32 R4, R7, 0x4, R4 ;  /* 0x0000000407047825 */ /* 0x001fcc00078e0004 */
[----:B------:R-:W1:Y:S02]  /*1080*/  LDG.E.CONSTANT R4, desc[UR8][R4.64] ;  /* 0x0000000804047981 */ /* 0x000e64000c1e9900 */
[----:B-1----:R-:W-:-:S04]  /*1090*/  IADD3 R3, PT, PT, R4, -0x1, R13 ;  /* 0xffffffff04037810 */ /* 0x002fc80007ffe00d */
[C---:B------:R-:W-:Y:S01]  /*10a0*/  ISETP.GE.AND P0, PT, R0.reuse, R3, PT ;  /* 0x000000030000720c */ /* 0x040fe20003f06270 */
[----:B------:R-:W-:-:S12]  /*10b0*/  IMAD R0, R0, UR5, R7 ;  /* 0x0000000500007c24 */ /* 0x000fd8000f8e0207 */
[----:B------:R-:W-:Y:S05]  /*10c0*/  @!P0 BRA `(.L_x_51) ;  /* 0x0000000000d88947 */ /* 0x000fea0003800000 */
[----:B------:R-:W-:Y:S02]  /*10d0*/  ISETP.GE.AND P0, PT, R13, 0x1, PT ;  /* 0x000000010d00780c */ /* 0x000fe40003f06270 */
[----:B------:R-:W-:-:S11]  /*10e0*/  MOV R3, RZ ;  /* 0x000000ff00037202 */ /* 0x000fd60000000f00 */
[----:B------:R-:W-:Y:S05]  /*10f0*/  @!P0 BRA `(.L_x_52) ;  /* 0x0000000000bc8947 */ /* 0x000fea0003800000 */
[C---:B------:R-:W-:Y:S01]  /*1100*/  ISETP.GE.U32.AND P0, PT, R13.reuse, 0x4, PT ;  /* 0x000000040d00780c */ /* 0x040fe20003f06070 */
[----:B------:R-:W-:Y:S01]  /*1110*/  IMAD.MOV.U32 R3, RZ, RZ, RZ ;  /* 0x000000ffff037224 */ /* 0x000fe200078e00ff */
[----:B------:R-:W-:Y:S01]  /*1120*/  LOP3.LUT R8, R13, 0x3, RZ, 0xc0, !PT ;  /* 0x000000030d087812 */ /* 0x000fe200078ec0ff */
[----:B------:R-:W-:-:S03]  /*1130*/  IMAD.MOV.U32 R11, RZ, RZ, RZ ;  /* 0x000000ffff0b7224 */ /* 0x000fc600078e00ff */
[----:B------:R-:W-:-:S07]  /*1140*/  ISETP.NE.AND P1, PT, R8, RZ, PT ;  /* 0x000000ff0800720c */ /* 0x000fce0003f25270 */
[----:B------:R-:W-:Y:S06]  /*1150*/  @!P0 BRA `(.L_x_53) ;  /* 0x00000000005c8947 */ /* 0x000fec0003800000 */
[----:B------:R-:W0:Y:S01]  /*1160*/  S2R R5, SR_CgaCtaId ;  /* 0x0000000000057919 */ /* 0x000e220000008800 */
[----:B------:R-:W-:Y:S02]  /*1170*/  MOV R4, 0x400 ;  /* 0x0000040000047802 */ /* 0x000fe40000000f00 */
[----:B------:R-:W-:Y:S02]  /*1180*/  LEA R3, R18, R9, 0x3 ;  /* 0x0000000912037211 */ /* 0x000fe400078e18ff */
[----:B------:R-:W-:-:S04]  /*1190*/  LOP3.LUT R11, R13, 0x7ffffffc, RZ, 0xc0, !PT ;  /* 0x7ffffffc0d0b7812 */ /* 0x000fc800078ec0ff */
[----:B------:R-:W-:Y:S02]  /*11a0*/  IADD3 R10, PT, PT, -R11, RZ, RZ ;  /* 0x000000ff0b0a7210 */ /* 0x000fe40007ffe1ff */
[----:B0-----:R-:W-:Y:S01]  /*11b0*/  LEA R13, R5, R4, 0x18 ;  /* 0x00000004050d7211 */ /* 0x001fe200078ec0ff */
[----:B------:R-:W-:Y:S02]  /*11c0*/  IMAD R4, R2, 0x4, R3 ;  /* 0x0000000402047824 */ /* 0x000fe400078e0203 */
[----:B------:R-:W-:-:S03]  /*11d0*/  IMAD.MOV.U32 R3, RZ, RZ, RZ ;  /* 0x000000ffff037224 */ /* 0x000fc600078e00ff */
[----:B------:R-:W-:-:S07]  /*11e0*/  IADD3 R12, PT, PT, R4, 0x10, R13 ;  /* 0x00000010040c7810 */ /* 0x000fce0007ffe00d */
.L_x_54:
[----:B------:R-:W-:Y:S01]  /*11f0*/  LDS R14, [R12+-0x10] ;  /* 0xfffff0000c0e7984 */ /* 0x000fe20000000800 */
[----:B------:R-:W-:-:S03]  /*1200*/  VIADD R10, R10, 0x4 ;  /* 0x000000040a0a7836 */ /* 0x000fc60000000000 */
[----:B------:R0:W1:Y:S02]  /*1210*/  LDS.128 R4, [R13] ;  /* 0x000000000d047984 */ /* 0x0000640000000c00 */
[----:B------:R-:W-:Y:S02]  /*1220*/  ISETP.NE.AND P0, PT, R10, RZ, PT ;  /* 0x000000ff0a00720c */ /* 0x000fe40003f05270 */
[----:B---3--:R-:W2:Y:S04]  /*1230*/  LDS R15, [R12+-0x8] ;  /* 0xfffff8000c0f7984 */ /* 0x008ea80000000800 */
[----:B------:R-:W3:Y:S01]  /*1240*/  LDS R16, [R12] ;  /* 0x000000000c107984 */ /* 0x000ee20000000800 */
[----:B0-----:R-:W-:-:S03]  /*1250*/  VIADD R13, R13, 0x10 ;  /* 0x000000100d0d7836 */ /* 0x001fc60000000000 */
[----:B------:R0:W4:Y:S02]  /*1260*/  LDS R17, [R12+0x8] ;  /* 0x000008000c117984 */ /* 0x0001240000000800 */
[----:B0-----:R-:W-:Y:S01]  /*1270*/  IADD3 R12, PT, PT, R12, 0x20, RZ ;  /* 0x000000200c0c7810 */ /* 0x001fe20007ffe0ff */
[----:B-1----:R-:W-:-:S04]  /*1280*/  FFMA R4, R14, R4, R3 ;  /* 0x000000040e047223 */ /* 0x002fc80000000003 */
[----:B--2---:R-:W-:-:S04]  /*1290*/  FFMA R5, R5, R15, R4 ;  /* 0x0000000f05057223 */ /* 0x004fc80000000004 */
[----:B---3--:R-:W-:-:S04]  /*12a0*/  FFMA R6, R6, R16, R5 ;  /* 0x0000001006067223 */ /* 0x008fc80000000005 */
[----:B----4-:R-:W-:Y:S01]  /*12b0*/  FFMA R3, R7, R17, R6 ;  /* 0x0000001107037223 */ /* 0x010fe20000000006 */
[----:B------:R-:W-:Y:S06]  /*12c0*/  @P0 BRA `(.L_x_54) ;  /* 0xfffffffc00c80947 */ /* 0x000fec000383ffff */
.L_x_53:
[----:B------:R-:W-:Y:S05]  /*12d0*/  @!P1 BRA `(.L_x_52) ;  /* 0x0000000000449947 */ /* 0x000fea0003800000 */
[----:B------:R-:W0:Y:S01]  /*12e0*/  S2R R5, SR_CgaCtaId ;  /* 0x0000000000057919 */ /* 0x000e220000008800 */
[----:B------:R-:W-:Y:S01]  /*12f0*/  IMAD.IADD R18, R18, 0x1, R11 ;  /* 0x0000000112127824 */ /* 0x000fe200078e020b */
[----:B------:R-:W-:Y:S01]  /*1300*/  MOV R4, 0x400 ;  /* 0x0000040000047802 */ /* 0x000fe20000000f00 */
[----:B------:R-:W-:Y:S02]  /*1310*/  IMAD.MOV R8, RZ, RZ, -R8 ;  /* 0x000000ffff087224 */ /* 0x000fe400078e0a08 */
[----:B------:R-:W-:-:S05]  /*1320*/  IMAD R9, R18, 0x8, R9 ;  /* 0x0000000812097824 */ /* 0x000fca00078e0209 */
[----:B------:R-:W-:Y:S02]  /*1330*/  LEA R9, R2, R9, 0x2 ;  /* 0x0000000902097211 */ /* 0x000fe400078e10ff */
[----:B0-----:R-:W-:-:S04]  /*1340*/  LEA R4, R5, R4, 0x18 ;  /* 0x0000000405047211 */ /* 0x001fc800078ec0ff */
[----:B------:R-:W-:Y:S01]  /*1350*/  IADD3 R9, PT, PT, R4, R9, RZ ;  /* 0x0000000904097210 */ /* 0x000fe20007ffe0ff */
[----:B------:R-:W-:-:S07]  /*1360*/  IMAD R11, R11, 0x4, R4 ;  /* 0x000000040b0b7824 */ /* 0x000fce00078e0204 */
.L_x_55:
[----:B------:R0:W-:Y:S01]  /*1370*/  LDS R2, [R9] ;  /* 0x0000000009027984 */ /* 0x0001e20000000800 */
[----:B------:R-:W-:-:S03]  /*1380*/  VIADD R8, R8, 0x1 ;  /* 0x0000000108087836 */ /* 0x000fc60000000000 */
[----:B------:R1:W2:Y:S02]  /*1390*/  LDS R4, [R11] ;  /* 0x000000000b047984 */ /* 0x0002a40000000800 */
[----:B------:R-:W-:Y:S01]  /*13a0*/  ISETP.NE.AND P0, PT, R8, RZ, PT ;  /* 0x000000ff0800720c */ /* 0x000fe20003f05270 */
[----:B0-----:R-:W-:Y:S01]  /*13b0*/  VIADD R9, R9, 0x8 ;  /* 0x0000000809097836 */ /* 0x001fe20000000000 */
[----:B-1----:R-:W-:Y:S01]  /*13c0*/  IADD3 R11, PT, PT, R11, 0x4, RZ ;  /* 0x000000040b0b7810 */ /* 0x002fe20007ffe0ff */
[----:B--2---:R-:W-:-:S10]  /*13d0*/  FFMA R3, R2, R4, R3 ;  /* 0x0000000402037223 */ /* 0x004fd40000000003 */
[----:B------:R-:W-:Y:S05]  /*13e0*/  @P0 BRA `(.L_x_55) ;  /* 0xfffffffc00e00947 */ /* 0x000fea000383ffff */
.L_x_52:
[----:B------:R-:W0:Y:S02]  /*13f0*/  LDC.64 R4, c[0x0][0x3a8] ;  /* 0x0000ea00ff047b82 */ /* 0x000e240000000a00 */
[----:B0-----:R-:W-:-:S05]  /*1400*/  IMAD.WIDE R4, R0, 0x4, R4 ;  /* 0x0000000400047825 */ /* 0x001fca00078e0204 */
[----:B------:R-:W-:Y:S01]  /*1410*/  STG.E desc[UR8][R4.64], R3 ;  /* 0x0000000304007986 */ /* 0x000fe2000c101908 */
[----:B------:R-:W-:Y:S05]  /*1420*/  EXIT ;  /* 0x000000000000794d */ /* 0x000fea0003800000 */
.L_x_51:
[----:B------:R-:W0:Y:S01]  /*1430*/  LDC.64 R2, c[0x0][0x3a8] ;  /* 0x0000ea00ff027b82 */ /* 0x000e220000000a00 */
[----:B------:R-:W-:Y:S02]  /*1440*/  IMAD.MOV.U32 R5, RZ, RZ, 0x7fffffff ;  /* 0x7fffffffff057424 */ /* 0x000fe400078e00ff */
[----:B0-----:R-:W-:-:S05]  /*1450*/  IMAD.WIDE R2, R0, 0x4, R2 ;  /* 0x0000000400027825 */ /* 0x001fca00078e0202 */
[----:B------:R-:W-:Y:S01]  /*1460*/  STG.E desc[UR8][R2.64], R5 ;  /* 0x0000000502007986 */ /* 0x000fe2000c101908 */
[----:B------:R-:W-:Y:S05]  /*1470*/  EXIT ;  /* 0x000000000000794d */ /* 0x000fea0003800000 */
.L_x_56:
        /* <DEDUP_REMOVED lines=16> */
.L_x_80:


//--------------------- .text.pwma_multi_series_one_param_f32 --------------------------
	.section	.text.pwma_multi_series_one_param_f32,"ax",@progbits
	.align	128
        .global         pwma_multi_series_one_param_f32
        .type           pwma_multi_series_one_param_f32,@function
        .size           pwma_multi_series_one_param_f32,(.L_x_81 - pwma_multi_series_one_param_f32)
        .other          pwma_multi_series_one_param_f32,@"STO_CUDA_ENTRY STV_DEFAULT"
pwma_multi_series_one_param_f32:
.text.pwma_multi_series_one_param_f32:
[----:B------:R-:W-:Y:S01]  /*0000*/  LDC R1, c[0x0][0x37c] ;  /* 0x0000df00ff017b82 */ /* 0x000fe20000000800 */
[----:B------:R-:W0:Y:S07]  /*0010*/  S2R R13, SR_TID.X ;  /* 0x00000000000d7919 */ /* 0x000e2e0000002100 */
[----:B------:R-:W0:Y:S01]  /*0020*/  LDC R10, c[0x0][0x390] ;  /* 0x0000e400ff0a7b82 */ /* 0x000e220000000800 */
[----:B------:R-:W1:Y:S01]  /*0030*/  LDCU.64 UR6, c[0x0][0x358] ;  /* 0x00006b00ff0677ac */ /* 0x000e620008000a00 */
[----:B------:R-:W-:Y:S01]  /*0040*/  BSSY.RECONVERGENT B0, `(.L_x_57) ;  /* 0x0000011000007945 */ /* 0x000fe20003800200 */
[----:B------:R-:W2:Y:S01]  /*0050*/  S2R R15, SR_CTAID.Y ;  /* 0x00000000000f7919 */ /* 0x000ea20000002600 */
[----:B0-----:R-:W-:-:S13]  /*0060*/  ISETP.GE.AND P0, PT, R13, R10, PT ;  /* 0x0000000a0d00720c */ /* 0x001fda0003f06270 */
[----:B-12---:R-:W-:Y:S05]  /*0070*/  @P0 BRA `(.L_x_58) ;  /* 0x0000000000340947 */ /* 0x006fea0003800000 */
[----:B------:R-:W0:Y:S01]  /*0080*/  S2R R3, SR_CgaCtaId ;  /* 0x0000000000037919 */ /* 0x000e220000008800 */
[----:B------:R-:W1:Y:S01]  /*0090*/  LDC R6, c[0x0][0x360] ;  /* 0x0000d800ff067b82 */ /* 0x000e620000000800 */
[----:B------:R-:W-:Y:S02]  /*00a0*/  MOV R0, 0x400 ;  /* 0x0000040000007802 */ /* 0x000fe40000000f00 */
[----:B------:R-:W-:-:S05]  /*00b0*/  MOV R7, R13 ;  /* 0x0000000d00077202 */ /* 0x000fca0000000f00 */
[----:B------:R-:W2:Y:S01]  /*00c0*/  LDC.64 R4, c[0x0][0x388] ;  /* 0x0000e200ff047b82 */ /* 0x000ea20000000a00 */
[----:B0-----:R-:W-:-:S07]  /*00d0*/  LEA R0, R3, R0, 0x18 ;  /* 0x0000000003007211 */ /* 0x001fce00078ec0ff */
.L_x_59:
[----:B0-2---:R-:W-:-:S06]  /*00e0*/  IMAD.WIDE R2, R7, 0x4, R4 ;  /* 0x0000000407027825 */ /* 0x005fcc00078e0204 */
[----:B------:R-:W2:Y:S01]  /*00f0*/  LDG.E.CONSTANT R2, desc[UR6][R2.64] ;  /* 0x0000000602027981 */ /* 0x000ea2000c1e9900 */
[----:B------:R-:W-:Y:S01]  /*0100*/  IMAD R9, R7, 0x4, R0 ;  /* 0x0000000407097824 */ /* 0x000fe200078e0200 */
[----:B-1----:R-:W-:-:S04]  /*0110*/  IADD3 R7, PT, PT, R6, R7, RZ ;  /* 0x0000000706077210 */ /* 0x002fc80007ffe0ff */
[----:B------:R-:W-:Y:S01]  /*0120*/  ISETP.GE.AND P0, PT, R7, R10, PT ;  /* 0x0000000a0700720c */ /* 0x000fe20003f06270 */
[----:B--2---:R0:W-:-:S12]  /*0130*/  STS [R9], R2 ;  /* 0x0000000209007388 */ /* 0x0041d80000000800 */
[----:B------:R-:W-:Y:S05]  /*0140*/  @!P0 BRA `(.L_x_59) ;  /* 0xfffffffc00e48947 */ /* 0x000fea000383ffff */
.L_x_58:
[----:B------:R-:W-:Y:S05]  /*0150*/  BSYNC.RECONVERGENT B0 ;  /* 0x0000000000007941 */ /* 0x000fea0003800200 */
.L_x_57:
[----:B------:R-:W1:Y:S01]  /*0160*/  LDCU UR4, c[0x0][0x398] ;  /* 0x00007300ff0477ac */ /* 0x000e620008000800 */
[----:B------:R-:W-:Y:S01]  /*0170*/  BAR.SYNC.DEFER_BLOCKING 0x0 ;  /* 0x0000000000007b1d */ /* 0x000fe20000010000 */
[----:B-1----:R-:W-:-:S13]  /*0180*/  ISETP.GE.AND P0, PT, R15, UR4, PT ;  /* 0x000000040f007c0c */ /* 0x002fda000bf06270 */
[----:B------:R-:W-:Y:S05]  /*0190*/  @P0 EXIT ;  /* 0x000000000000094d */ /* 0x000fea0003800000 */
[----:B------:R-:W1:Y:S01]  /*01a0*/  S2UR UR4, SR_CTAID.X ;  /* 0x00000000000479c3 */ /* 0x000e620000002500 */
[----:B------:R-:W2:Y:S07]  /*01b0*/  LDCU UR8, c[0x0][0x39c] ;  /* 0x00007380ff0877ac */ /* 0x000eae0008000800 */
[----:B------:R-:W1:Y:S01]  /*01c0*/  LDC R14, c[0x0][0x360] ;  /* 0x0000d800ff0e7b82 */ /* 0x000e620000000800 */
[----:B------:R-:W3:Y:S01]  /*01d0*/  LDCU UR5, c[0x0][0x370] ;  /* 0x00006e00ff0577ac */ /* 0x000ee20008000800 */
[----:B-1----:R-:W-:-:S02]  /*01e0*/  IMAD R13, R14, UR4, R13 ;  /* 0x000000040e0d7c24 */ /* 0x002fc4000f8e020d */
[----:B---3--:R-:W-:-:S03]  /*01f0*/  IMAD R14, R14, UR5, RZ ;  /* 0x000000050e0e7c24 */ /* 0x008fc6000f8e02ff */
[----:B--2---:R-:W-:-:S13]  /*0200*/  ISETP.GE.AND P0, PT, R13, UR8, PT ;  /* 0x000000080d007c0c */ /* 0x004fda000bf06270 */
[----:B------:R-:W-:Y:S05]  /*0210*/  @P0 EXIT ;  /* 0x000000000000094d */ /* 0x000fea0003800000 */
[----:B0-----:R-:W0:Y:S02]  /*0220*/  LDC.64 R2, c[0x0][0x3a0] ;  /* 0x0000e800ff027b82 */ /* 0x001e240000000a00 */
[----:B0-----:R-:W-:-:S06]  /*0230*/  IMAD.WIDE.U32 R2, R15, 0x4, R2 ;  /* 0x000000040f027825 */ /* 0x001fcc00078e0002 */
[----:B------:R-:W2:Y:S01]  /*0240*/  LDG.E.CONSTANT R2, desc[UR6][R2.64] ;  /* 0x0000000602027981 */ /* 0x000ea2000c1e9900 */
[----:B------:R-:W-:Y:S02]  /*0250*/  ISETP.GT.AND P0, PT, R10, RZ, PT ;  /* 0x000000ff0a00720c */ /* 0x000fe40003f04270 */
[----:B--2---:R-:W-:-:S11]  /*0260*/  IADD3 R12, PT, PT, R2, -0x1, R10 ;  /* 0xffffffff020c7810 */ /* 0x004fd60007ffe00a */
[----:B------:R-:W-:Y:S05]  /*0270*/  @P0 BRA `(.L_x_60) ;  /* 0x0000000000300947 */ /* 0x000fea0003800000 */
[----:B------:R-:W0:Y:S01]  /*0280*/  LDC.64 R4, c[0x0][0x3a8] ;  /* 0x0000ea00ff047b82 */ /* 0x000e220000000a00 */
[----:B------:R-:W1:Y:S02]  /*0290*/  LDCU.64 UR4, c[0x0][0x398] ;  /* 0x00007300ff0477ac */ /* 0x000e640008000a00 */
.L_x_61:
[C---:B------:R-:W-:Y:S01]  /*02a0*/  ISETP.GE.AND P0, PT, R13.reuse, R12, PT ;  /* 0x0000000c0d00720c */ /* 0x040fe20003f06270 */
[----:B-1----:R-:W-:Y:S01]  /*02b0*/  IMAD R3, R13, UR4, R15 ;  /* 0x000000040d037c24 */ /* 0x002fe2000f8e020f */
[----:B------:R-:W-:-:S03]  /*02c0*/  IADD3 R13, PT, PT, R14, R13, RZ ;  /* 0x0000000d0e0d7210 */ /* 0x000fc60007ffe0ff */
[----:B0-----:R-:W-:-:S08]  /*02d0*/  IMAD.WIDE R2, R3, 0x4, R4 ;  /* 0x0000000403027825 */ /* 0x001fd000078e0204 */
[----:B------:R-:W-:-:S05]  /*02e0*/  @!P0 IMAD.MOV.U32 R7, RZ, RZ, 0x7fffffff ;  /* 0x7fffffffff078424 */ /* 0x000fca00078e00ff */
[----:B------:R2:W-:Y:S04]  /*02f0*/  @!P0 STG.E desc[UR6][R2.64], R7 ;  /* 0x0000000702008986 */ /* 0x0005e8000c101906 */
[----:B------:R2:W-:Y:S01]  /*0300*/  @P0 STG.E desc[UR6][R2.64], RZ ;  /* 0x000000ff02000986 */ /* 0x0005e2000c101906 */
[----:B------:R-:W-:-:S13]  /*0310*/  ISETP.GE.AND P0, PT, R13, UR5, PT ;  /* 0x000000050d007c0c */ /* 0x000fda000bf06270 */
[----:B--2---:R-:W-:Y:S05]  /*0320*/  @!P0 BRA `(.L_x_61) ;  /* 0xfffffffc00dc8947 */ /* 0x004fea000383ffff */
[----:B------:R-:W-:Y:S05]  /*0330*/  EXIT ;  /* 0x000000000000794d */ /* 0x000fea0003800000 */
.L_x_60:
[C---:B------:R-:W-:Y:S02]  /*0340*/  LOP3.LUT R11, R10.reuse, 0x7ffffffc, RZ, 0xc0, !PT ;  /* 0x7ffffffc0a0b7812 */ /* 0x040fe400078ec0ff */
[----:B------:R-:W-:-:S03]  /*0350*/  LOP3.LUT R10, R10, 0x3, RZ, 0xc0, !PT ;  /* 0x000000030a0a7812 */ /* 0x000fc600078ec0ff */
[----:B------:R-:W-:-:S07]  /*0360*/  IMAD.MOV R8, RZ, RZ, -R11 ;  /* 0x000000ffff087224 */ /* 0x000fce00078e0a0b */
.L_x_68:
[----:B0-----:R-:W0:Y:S01]  /*0370*/  LDC R0, c[0x0][0x398] ;  /* 0x0000e600ff007b82 */ /* 0x001e220000000800 */
[C---:B------:R-:W-:Y:S01]  /*0380*/  ISETP.GE.AND P0, PT, R13.reuse, R12, PT ;  /* 0x0000000c0d00720c */ /* 0x040fe20003f06270 */
[----:B------:R-:W-:Y:S01]  /*0390*/  BSSY.RECONVERGENT B0, `(.L_x_62) ;  /* 0x0000041000007945 */ /* 0x000fe20003800200 */
[----:B0-----:R-:W-:-:S11]  /*03a0*/  IMAD R25, R13, R0, R15 ;  /* 0x000000000d197224 */ /* 0x001fd600078e020f */
[----:B-1----:R-:W-:Y:S05]  /*03b0*/  @!P0 BRA `(.L_x_63) ;  /* 0x0000000000e88947 */ /* 0x002fea0003800000 */
[----:B------:R-:W0:Y:S01]  /*03c0*/  LDC R24, c[0x0][0x390] ;  /* 0x0000e400ff187b82 */ /* 0x000e220000000800 */
[----:B------:R-:W-:Y:S02]  /*03d0*/  HFMA2 R9, -RZ, RZ, 0, 0 ;  /* 0x00000000ff097431 */ /* 0x000fe400000001ff */
[----:B------:R-:W-:Y:S01]  /*03e0*/  IMAD.MOV.U32 R7, RZ, RZ, RZ ;  /* 0x000000ffff077224 */ /* 0x000fe200078e00ff */
[----:B0-----:R-:W-:Y:S02]  /*03f0*/  ISETP.GE.U32.AND P0, PT, R24, 0x4, PT ;  /* 0x000000041800780c */ /* 0x001fe40003f06070 */
[----:B------:R-:W-:-:S11]  /*0400*/  IADD3 R24, PT, PT, R13, 0x1, -R24 ;  /* 0x000000010d187810 */ /* 0x000fd60007ffe818 */
[----:B------:R-:W-:Y:S05]  /*0410*/  @!P0 BRA `(.L_x_64) ;  /* 0x0000000000688947 */ /* 0x000fea0003800000 */
[----:B------:R-:W0:Y:S01]  /*0420*/  S2UR UR5, SR_CgaCtaId ;  /* 0x00000000000579c3 */ /* 0x000e220000008800 */
[----:B------:R-:W-:Y:S01]  /*0430*/  IMAD R27, R24, R0, R15 ;  /* 0x00000000181b7224 */ /* 0x000fe200078e020f */
[----:B------:R-:W-:Y:S01]  /*0440*/  MOV R9, RZ ;  /* 0x000000ff00097202 */ /* 0x000fe20000000f00 */
[----:B------:R-:W-:Y:S01]  /*0450*/  IMAD.MOV.U32 R26, RZ, RZ, R8 ;  /* 0x000000ffff1a7224 */ /* 0x000fe200078e0008 */
[----:B------:R-:W-:-:S04]  /*0460*/  UMOV UR4, 0x400 ;  /* 0x0000040000047882 */ /* 0x000fc80000000000 */
[----:B------:R-:W1:Y:S01]  /*0470*/  LDC.64 R2, c[0x0][0x380] ;  /* 0x0000e000ff027b82 */ /* 0x000e620000000a00 */
[----:B0-----:R-:W-:-:S12]  /*0480*/  ULEA UR4, UR5, UR4, 0x18 ;  /* 0x0000000405047291 */ /* 0x001fd8000f8ec0ff */
.L_x_65:
[----:B-1----:R-:W-:Y:S01]  /*0490*/  IMAD.WIDE R18, R27, 0x4, R2 ;  /* 0x000000041b127825 */ /* 0x002fe200078e0202 */
[----:B------:R-:W0:Y:S03]  /*04a0*/  LDS.128 R4, [UR4] ;  /* 0x00000004ff047984 */ /* 0x000e260008000c00 */
[C---:B------:R-:W-:Y:S02]  /*04b0*/  IMAD.WIDE R16, R0.reuse, 0x4, R18 ;  /* 0x0000000400107825 */ /* 0x040fe400078e0212 */
[----:B------:R-:W0:Y:S02]  /*04c0*/  LDG.E.CONSTANT R18, desc[UR6][R18.64] ;  /* 0x0000000612127981 */ /* 0x000e24000c1e9900 */
[C---:B------:R-:W-:Y:S02]  /*04d0*/  IMAD.WIDE R20, R0.reuse, 0x4, R16 ;  /* 0x0000000400147825 */ /* 0x040fe400078e0210 */
[----:B------:R-:W2:Y:S02]  /*04e0*/  LDG.E.CONSTANT R16, desc[UR6][R16.64] ;  /* 0x0000000610107981 */ /* 0x000ea4000c1e9900 */
[----:B------:R-:W-:-:S02]  /*04f0*/  IMAD.WIDE R22, R0, 0x4, R20 ;  /* 0x0000000400167825 */ /* 0x000fc400078e0214 */
[----:B------:R-:W3:Y:S04]  /*0500*/  LDG.E.CONSTANT R28, desc[UR6][R20.64] ;  /* 0x00000006141c7981 */ /* 0x000ee8000c1e9900 */
[----:B------:R-:W4:Y:S01]  /*0510*/  LDG.E.CONSTANT R22, desc[UR6][R22.64] ;  /* 0x0000000616167981 */ /* 0x000f22000c1e9900 */
[----:B------:R-:W-:Y:S01]  /*0520*/  IADD3 R26, PT, PT, R26, 0x4, RZ ;  /* 0x000000041a1a7810 */ /* 0x000fe20007ffe0ff */
[----:B------:R-:W-:Y:S01]  /*0530*/  UIADD3 UR4, UPT, UPT, UR4, 0x10, URZ ;  /* 0x0000001004047890 */ /* 0x000fe2000fffe0ff */
[----:B------:R-:W-:Y:S02]  /*0540*/  IMAD R27, R0, 0x4, R27 ;  /* 0x00000004001b7824 */ /* 0x000fe400078e021b */
[----:B------:R-:W-:Y:S01]  /*0550*/  ISETP.NE.AND P0, PT, R26, RZ, PT ;  /* 0x000000ff1a00720c */ /* 0x000fe20003f05270 */
[----:B0-----:R-:W-:-:S04]  /*0560*/  FFMA R4, R18, R4, R9 ;  /* 0x0000000412047223 */ /* 0x001fc80000000009 */
[----:B--2---:R-:W-:-:S04]  /*0570*/  FFMA R5, R5, R16, R4 ;  /* 0x0000001005057223 */ /* 0x004fc80000000004 */
[----:B---3--:R-:W-:-:S04]  /*0580*/  FFMA R6, R6, R28, R5 ;  /* 0x0000001c06067223 */ /* 0x008fc80000000005 */
[----:B----4-:R-:W-:Y:S01]  /*0590*/  FFMA R9, R7, R22, R6 ;  /* 0x0000001607097223 */ /* 0x010fe20000000006 */
[----:B------:R-:W-:Y:S06]  /*05a0*/  @P0 BRA `(.L_x_65) ;  /* 0xfffffffc00b80947 */ /* 0x000fec000383ffff */
[----:B------:R-:W-:-:S07]  /*05b0*/  MOV R7, R11 ;  /* 0x0000000b00077202 */ /* 0x000fce0000000f00 */
.L_x_64:
[----:B------:R-:W0:Y:S01]  /*05c0*/  LDC.64 R2, c[0x0][0x3a8] ;  /* 0x0000ea00ff027b82 */ /* 0x000e220000000a00 */
[----:B------:R-:W-:Y:S01]  /*05d0*/  ISETP.NE.AND P0, PT, R10, RZ, PT ;  /* 0x000000ff0a00720c */ /* 0x000fe20003f05270 */
[----:B0-----:R-:W-:-:S12]  /*05e0*/  IMAD.WIDE R2, R25, 0x4, R2 ;  /* 0x0000000419027825 */ /* 0x001fd800078e0202 */
[----:B------:R-:W-:Y:S05]  /*05f0*/  @!P0 BRA `(.L_x_66) ;  /* 0x0000000000508947 */ /* 0x000fea0003800000 */
[----:B------:R-:W0:Y:S01]  /*0600*/  LDC.64 R4, c[0x0][0x380] ;  /* 0x0000e000ff047b82 */ /* 0x000e220000000a00 */
[----:B------:R-:W-:-:S05]  /*0610*/  IADD3 R24, PT, PT, R24, R7, RZ ;  /* 0x0000000718187210 */ /* 0x000fca0007ffe0ff */
[----:B------:R-:W-:-:S04]  /*0620*/  IMAD R17, R24, R0, R15 ;  /* 0x0000000018117224 */ /* 0x000fc800078e020f */
[----:B0-----:R-:W-:-:S05]  /*0630*/  IMAD.WIDE R16, R17, 0x4, R4 ;  /* 0x0000000411107825 */ /* 0x001fca00078e0204 */
[----:B------:R-:W2:Y:S01]  /*0640*/  LDG.E.CONSTANT R18, desc[UR6][R16.64] ;  /* 0x0000000610127981 */ /* 0x000ea2000c1e9900 */
[----:B------:R-:W-:Y:S02]  /*0650*/  MOV R4, 0x400 ;  /* 0x0000040000047802 */ /* 0x000fe40000000f00 */
[----:B------:R-:W-:Y:S01]  /*0660*/  ISETP.NE.AND P0, PT, R10, 0x1, PT ;  /* 0x000000010a00780c */ /* 0x000fe20003f05270 */
[----:B------:R-:W0:Y:S02]  /*0670*/  S2R R5, SR_CgaCtaId ;  /* 0x0000000000057919 */ /* 0x000e240000008800 */
[----:B0-----:R-:W-:-:S05]  /*0680*/  LEA R4, R5, R4, 0x18 ;  /* 0x0000000405047211 */ /* 0x001fca00078ec0ff */
[----:B------:R-:W-:-:S06]  /*0690*/  IMAD R4, R7, 0x4, R4 ;  /* 0x0000000407047824 */ /* 0x000fcc00078e0204 */
[----:B------:R-:W2:Y:S02]  /*06a0*/  LDS.128 R4, [R4] ;  /* 0x0000000004047984 */ /* 0x000ea40000000c00 */
[----:B--2---:R-:W-:Y:S01]  /*06b0*/  FFMA R9, R18, R4, R9 ;  /* 0x0000000412097223 */ /* 0x004fe20000000009 */
[----:B------:R-:W-:Y:S06]  /*06c0*/  @!P0 BRA `(.L_x_66) ;  /* 0x00000000001c8947 */ /* 0x000fec0003800000 */
[----:B------:R-:W-:Y:S01]  /*06d0*/  ISETP.NE.AND P0, PT, R10, 0x2, PT ;  /* 0x000000020a00780c */ /* 0x000fe20003f05270 */
[----:B------:R-:W-:-:S12]  /*06e0*/  IMAD.WIDE R18, R0, 0x4, R16 ;  /* 0x0000000400127825 */ /* 0x000fd800078e0210 */
[----:B------:R-:W-:Y:S02]  /*06f0*/  @P0 IMAD.WIDE R16, R0, 0x4, R18 ;  /* 0x0000000400100825 */ /* 0x000fe400078e0212 */
[----:B------:R-:W2:Y:S04]  /*0700*/  LDG.E.CONSTANT R18, desc[UR6][R18.64] ;  /* 0x0000000612127981 */ /* 0x000ea8000c1e9900 */
[----:B------:R-:W3:Y:S01]  /*0710*/  @P0 LDG.E.CONSTANT R16, desc[UR6][R16.64] ;  /* 0x0000000610100981 */ /* 0x000ee2000c1e9900 */
[----:B--2---:R-:W-:-:S04]  /*0720*/  FFMA R9, R18, R5, R9 ;  /* 0x0000000512097223 */ /* 0x004fc80000000009 */
[----:B---3--:R-:W-:-:S07]  /*0730*/  @P0 FFMA R9, R16, R6, R9 ;  /* 0x0000000610090223 */ /* 0x008fce0000000009 */
.L_x_66:
[----:B------:R1:W-:Y:S01]  /*0740*/  STG.E desc[UR6][R2.64], R9 ;  /* 0x0000000902007986 */ /* 0x0003e2000c101906 */
[----:B------:R-:W-:Y:S05]  /*0750*/  BRA `(.L_x_67) ;  /* 0x0000000000107947 */ /* 0x000fea0003800000 */
.L_x_63:
[----:B------:R-:W0:Y:S01]  /*0760*/  LDC.64 R2, c[0x0][0x3a8] ;  /* 0x0000ea00ff027b82 */ /* 0x000e220000000a00 */
[----:B------:R-:W-:Y:S01]  /*0770*/  MOV R5, 0x7fffffff ;  /* 0x7fffffff00057802 */ /* 0x000fe20000000f00 */
[----:B0-----:R-:W-:-:S05]  /*0780*/  IMAD.WIDE R2, R25, 0x4, R2 ;  /* 0x0000000419027825 */ /* 0x001fca00078e0202 */
[----:B------:R0:W-:Y:S02]  /*0790*/  STG.E desc[UR6][R2.64], R5 ;  /* 0x0000000502007986 */ /* 0x0001e4000c101906 */
.L_x_67:
[----:B------:R-:W-:Y:S05]  /*07a0*/  BSYNC.RECONVERGENT B0 ;  /* 0x0000000000007941 */ /* 0x000fea0003800200 */
.L_x_62:
[----:B------:R-:W2:Y:S01]  /*07b0*/  LDCU UR4, c[0x0][0x39c] ;  /* 0x00007380ff0477ac */ /* 0x000ea20008000800 */
[----:B------:R-:W-:-:S04]  /*07c0*/  IADD3 R13, PT, PT, R14, R13, RZ ;  /* 0x0000000d0e0d7210 */ /* 0x000fc80007ffe0ff */
[----:B--2---:R-:W-:-:S13]  /*07d0*/  ISETP.GE.AND P0, PT, R13, UR4, PT ;  /* 0x000000040d007c0c */ /* 0x004fda000bf06270 */
[----:B------:R-:W-:Y:S05]  /*07e0*/  @!P0 BRA `(.L_x_68) ;  /* 0xfffffff800e08947 */ /* 0x000fea000383ffff */
[----:B------:R-:W-:Y:S05]  /*07f0*/  EXIT ;  /* 0x000000000000794d */ /* 0x000fea0003800000 */
.L_x_69:
        /* <DEDUP_REMOVED lines=16> */
.L_x_81:


//--------------------- .text.pwma_batch_f32      --------------------------
	.section	.text.pwma_batch_f32,"ax",@progbits
	.align	128
        .global         pwma_batch_f32
        .type           pwma_batch_f32,@function
        .size           pwma_batch_f32,(.L_x_82 - pwma_batch_f32)
        .other          pwma_batch_f32,@"STO_CUDA_ENTRY STV_DEFAULT"
pwma_batch_f32:
.text.pwma_batch_f32:
[----:B------:R-:W-:Y:S01]  /*0000*/  LDC R1, c[0x0][0x37c] ;  /* 0x0000df00ff017b82 */ /* 0x000fe20000000800 */
[----:B------:R-:W0:Y:S01]  /*0010*/  S2R R0, SR_CTAID.Y ;  /* 0x0000000000007919 */ /* 0x000e220000002600 */
[----:B------:R-:W0:Y:S02]  /*0020*/  LDCU UR4, c[0x0][0x3a4] ;  /* 0x00007480ff0477ac */ /* 0x000e240008000800 */
[----:B0-----:R-:W-:-:S13]  /*0030*/  ISETP.GE.AND P0, PT, R0, UR4, PT ;  /* 0x0000000400007c0c */ /* 0x001fda000bf06270 */
[----:B------:R-:W-:Y:S05]  /*0040*/  @P0 EXIT ;  /* 0x000000000000094d */ /* 0x000fea0003800000 */
[----:B------:R-:W0:Y:S01]  /*0050*/  LDC.64 R2, c[0x0][0x390] ;  /* 0x0000e400ff027b82 */ /* 0x000e220000000a00 */
[----:B------:R-:W1:Y:S07]  /*0060*/  LDCU.64 UR8, c[0x0][0x358] ;  /* 0x00006b00ff0877ac */ /* 0x000e6e0008000a00 */
[----:B------:R-:W2:Y:S01]  /*0070*/  LDC R13, c[0x0][0x3a8] ;  /* 0x0000ea00ff0d7b82 */ /* 0x000ea20000000800 */
[----:B0-----:R-:W-:-:S06]  /*0080*/  IMAD.WIDE.U32 R2, R0, 0x4, R2 ;  /* 0x0000000400027825 */ /* 0x001fcc00078e0002 */
[----:B-1----:R-:W2:Y:S02]  /*0090*/  LDG.E.CONSTANT R2, desc[UR8][R2.64] ;  /* 0x0000000802027981 */ /* 0x002ea4000c1e9900 */
[----:B--2---:R-:W-:-:S04]  /*00a0*/  ISETP.GT.AND P0, PT, R2, R13, PT ;  /* 0x0000000d0200720c */ /* 0x004fc80003f04270 */
[----:B------:R-:W-:-:S13]  /*00b0*/  ISETP.LT.OR P0, PT, R2, 0x1, P0 ;  /* 0x000000010200780c */ /* 0x000fda0000701670 */
[----:B------:R-:W-:Y:S05]  /*00c0*/  @P0 EXIT ;  /* 0x000000000000094d */ /* 0x000fea0003800000 */
[----:B------:R-:W0:Y:S01]  /*00d0*/  S2R R11, SR_TID.X ;  /* 0x00000000000b7919 */ /* 0x000e220000002100 */
[----:B------:R-:W-:Y:S01]  /*00e0*/  BSSY.RECONVERGENT B0, `(.L_x_70) ;  /* 0x0000011000007945 */ /* 0x000fe20003800200 */
[----:B0-----:R-:W-:-:S13]  /*00f0*/  ISETP.GE.U32.AND P0, PT, R11, R2, PT ;  /* 0x000000020b00720c */ /* 0x001fda0003f06070 */
[----:B------:R-:W-:Y:S05]  /*0100*/  @P0 BRA `(.L_x_71) ;  /* 0x0000000000380947 */ /* 0x000fea0003800000 */
[----:B------:R-:W0:Y:S01]  /*0110*/  S2R R8, SR_CgaCtaId ;  /* 0x0000000000087919 */ /* 0x000e220000008800 */
[----:B------:R-:W1:Y:S01]  /*0120*/  LDC R10, c[0x0][0x360] ;  /* 0x0000d800ff0a7b82 */ /* 0x000e620000000800 */
[----:B------:R-:W-:-:S07]  /*0130*/  MOV R3, 0x400 ;  /* 0x0000040000037802 */ /* 0x000fce0000000f00 */
[----:B------:R-:W2:Y:S01]  /*0140*/  LDC.64 R6, c[0x0][0x388] ;  /* 0x0000e200ff067b82 */ /* 0x000ea20000000a00 */
[----:B0-----:R-:W-:Y:S01]  /*0150*/  LEA R8, R8, R3, 0x18 ;  /* 0x0000000308087211 */ /* 0x001fe200078ec0ff */
[----:B------:R-:W-:-:S07]  /*0160*/  IMAD.MOV.U32 R3, RZ, RZ, R11 ;  /* 0x000000ffff037224 */ /* 0x000fce00078e000b */
.L_x_72:
[----:B------:R-:W-:-:S04]  /*0170*/  IMAD R5, R0, R13, R3 ;  /* 0x0000000d00057224 */ /* 0x000fc800078e0203 */
[----:B0-2---:R-:W-:-:S06]  /*0180*/  IMAD.WIDE R4, R5, 0x4, R6 ;  /* 0x0000000405047825 */ /* 0x005fcc00078e0206 */
[----:B------:R-:W2:Y:S01]  /*0190*/  LDG.E.CONSTANT R4, desc[UR8][R4.64] ;  /* 0x0000000804047981 */ /* 0x000ea2000c1e9900 */
[----:B------:R-:W-:Y:S01]  /*01a0*/  IMAD R9, R3, 0x4, R8 ;  /* 0x0000000403097824 */ /* 0x000fe200078e0208 */
[----:B-1----:R-:W-:-:S04]  /*01b0*/  IADD3 R3, PT, PT, R10, R3, RZ ;  /* 0x000000030a037210 */ /* 0x002fc80007ffe0ff */
[----:B------:R-:W-:Y:S01]  /*01c0*/  ISETP.GE.AND P0, PT, R3, R2, PT ;  /* 0x000000020300720c */ /* 0x000fe20003f06270 */
[----:B--2---:R0:W-:-:S12]  /*01d0*/  STS [R9], R4 ;  /* 0x0000000409007388 */ /* 0x0041d80000000800 */
[----:B------:R-:W-:Y:S05]  /*01e0*/  @!P0 BRA `(.L_x_72) ;  /* 0xfffffffc00e08947 */ /* 0x000fea000383ffff */
.L_x_71:
[----:B------:R-:W-:Y:S05]  /*01f0*/  BSYNC.RECONVERGENT B0 ;  /* 0x0000000000007941 */ /* 0x000fea0003800200 */
.L_x_70:
[----:B------:R-:W1:Y:S01]  /*0200*/  S2UR UR4, SR_CTAID.X ;  /* 0x00000000000479c3 */ /* 0x000e620000002500 */
[----:B------:R-:W2:Y:S07]  /*0210*/  LDCU UR5, c[0x0][0x3a0] ;  /* 0x00007400ff0577ac */ /* 0x000eae0008000800 */
[----:B------:R-:W1:Y:S02]  /*0220*/  LDC R6, c[0x0][0x360] ;  /* 0x0000d800ff067b82 */ /* 0x000e640000000800 */
[----:B-1----:R-:W-:-:S06]  /*0230*/  IMAD R12, R6, UR4, R11 ;  /* 0x00000004060c7c24 */ /* 0x002fcc000f8e020b */
[----:B------:R-:W-:Y:S01]  /*0240*/  BAR.SYNC.DEFER_BLOCKING 0x0 ;  /* 0x0000000000007b1d */ /* 0x000fe20000010000 */
[----:B--2---:R-:W-:-:S13]  /*0250*/  ISETP.GE.AND P0, PT, R12, UR5, PT ;  /* 0x000000050c007c0c */ /* 0x004fda000bf06270 */
[----:B------:R-:W-:Y:S05]  /*0260*/  @P0 EXIT ;  /* 0x000000000000094d */ /* 0x000fea0003800000 */
[----:B0-----:R-:W0:Y:S01]  /*0270*/  LDC.64 R4, c[0x0][0x398] ;  /* 0x0000e600ff047b82 */ /* 0x001e220000000a00 */
[----:B------:R-:W1:Y:S01]  /*0280*/  LDCU.64 UR6, c[0x0][0x380] ;  /* 0x00007000ff0677ac */ /* 0x000e620008000a00 */
[----:B0-----:R-:W-:-:S05]  /*0290*/  IMAD.WIDE.U32 R4, R0, 0x4, R4 ;  /* 0x0000000400047825 */ /* 0x001fca00078e0004 */
[----:B------:R0:W5:Y:S01]  /*02a0*/  LDG.E.CONSTANT R3, desc[UR8][R4.64] ;  /* 0x0000000804037981 */ /* 0x000162000c1e9900 */
[----:B------:R-:W2:Y:S01]  /*02b0*/  LDCU UR4, c[0x0][0x370] ;  /* 0x00006e00ff0477ac */ /* 0x000ea20008000800 */
[C---:B------:R-:W-:Y:S02]  /*02c0*/  LOP3.LUT R8, R2.reuse, 0x7ffffffc, RZ, 0xc0, !PT ;  /* 0x7ffffffc02087812 */ /* 0x040fe400078ec0ff */
[----:B------:R-:W-:Y:S01]  /*02d0*/  LOP3.LUT R10, R2, 0x3, RZ, 0xc0, !PT ;  /* 0x00000003020a7812 */ /* 0x000fe200078ec0ff */
[----:B-1----:R-:W-:Y:S02]  /*02e0*/  UIADD3 UR5, UP0, UPT, UR6, 0x8, URZ ;  /* 0x0000000806057890 */ /* 0x002fe4000ff1e0ff */
[----:B------:R-:W-:Y:S02]  /*02f0*/  IMAD.MOV R9, RZ, RZ, -R8 ;  /* 0x000000ffff097224 */ /* 0x000fe400078e0a08 */
[----:B------:R-:W-:Y:S01]  /*0300*/  UIADD3.X UR6, UPT, UPT, URZ, UR7, URZ, UP0, !UPT ;  /* 0x00000007ff067290 */ /* 0x000fe200087fe4ff */
[----:B0-2---:R-:W-:-:S11]  /*0310*/  IMAD R11, R6, UR4, RZ ;  /* 0x00000004060b7c24 */ /* 0x005fd6000f8e02ff */
.L_x_77:
[----:B-----5:R-:W-:Y:S01]  /*0320*/  ISETP.GE.AND P0, PT, R12, R3, PT ;  /* 0x000000030c00720c */ /* 0x020fe20003f06270 */
[----:B------:R-:W-:Y:S01]  /*0330*/  BSSY.RECONVERGENT B0, `(.L_x_73) ;  /* 0x0000033000007945 */ /* 0x000fe20003800200 */
[----:B0-----:R-:W-:-:S11]  /*0340*/  MOV R13, 0x7fffffff ;  /* 0x7fffffff000d7802 */ /* 0x001fd60000000f00 */
[----:B------:R-:W-:Y:S05]  /*0350*/  @!P0 BRA `(.L_x_74) ;  /* 0x0000000000c08947 */ /* 0x000fea0003800000 */
[----:B------:R-:W-:Y:S01]  /*0360*/  ISETP.GE.U32.AND P0, PT, R2, 0x4, PT ;  /* 0x000000040200780c */ /* 0x000fe20003f06070 */
[----:B------:R-:W-:Y:S01]  /*0370*/  HFMA2 R5, -RZ, RZ, 0, 0 ;  /* 0x00000000ff057431 */ /* 0x000fe200000001ff */
[----:B------:R-:W-:Y:S01]  /*0380*/  IADD3 R16, PT, PT, R12, 0x1, -R2 ;  /* 0x000000010c107810 */ /* 0x000fe20007ffe802 */
[----:B------:R-:W-:-:S10]  /*0390*/  IMAD.MOV.U32 R13, RZ, RZ, RZ ;  /* 0x000000ffff0d7224 */ /* 0x000fd400078e00ff */
[----:B------:R-:W-:Y:S05]  /*03a0*/  @!P0 BRA `(.L_x_75) ;  /* 0x0000000000608947 */ /* 0x000fea0003800000 */
[----:B------:R-:W0:Y:S01]  /*03b0*/  S2UR UR7, SR_CgaCtaId ;  /* 0x00000000000779c3 */ /* 0x000e220000008800 */
[----:B------:R-:W-:Y:S01]  /*03c0*/  IMAD.MOV.U32 R13, RZ, RZ, RZ ;  /* 0x000000ffff0d7224 */ /* 0x000fe200078e00ff */
[----:B------:R-:W-:Y:S01]  /*03d0*/  MOV R17, R16 ;  /* 0x0000001000117202 */ /* 0x000fe20000000f00 */
[----:B------:R-:W-:Y:S01]  /*03e0*/  IMAD.MOV.U32 R18, RZ, RZ, R9 ;  /* 0x000000ffff127224 */ /* 0x000fe200078e0009 */
[----:B------:R-:W-:Y:S02]  /*03f0*/  UMOV UR4, 0x400 ;  /* 0x0000040000047882 */ /* 0x000fe40000000000 */
[----:B0-----:R-:W-:-:S12]  /*0400*/  ULEA UR4, UR7, UR4, 0x18 ;  /* 0x0000000407047291 */ /* 0x001fd8000f8ec0ff */
.L_x_76:
[----:B------:R-:W-:Y:S01]  /*0410*/  MOV R14, UR5 ;  /* 0x00000005000e7c02 */ /* 0x000fe20008000f00 */
[----:B------:R-:W-:Y:S01]  /*0420*/  IMAD.U32 R15, RZ, RZ, UR6 ;  /* 0x00000006ff0f7e24 */ /* 0x000fe2000f8e00ff */
[----:B------:R-:W0:Y:S03]  /*0430*/  LDS.128 R4, [UR4] ;  /* 0x00000004ff047984 */ /* 0x000e260008000c00 */
[----:B------:R-:W-:-:S05]  /*0440*/  IMAD.WIDE R14, R17, 0x4, R14 ;  /* 0x00000004110e7825 */ /* 0x000fca00078e020e */
[----:B------:R-:W0:Y:S04]  /*0450*/  LDG.E.CONSTANT R20, desc[UR8][R14.64+-0x8] ;  /* 0xfffff8080e147981 */ /* 0x000e28000c1e9900 */
[----:B------:R-:W2:Y:S04]  /*0460*/  LDG.E.CONSTANT R19, desc[UR8][R14.64+-0x4] ;  /* 0xfffffc080e137981 */ /* 0x000ea8000c1e9900 */
[----:B------:R-:W3:Y:S04]  /*0470*/  LDG.E.CONSTANT R21, desc[UR8][R14.64] ;  /* 0x000000080e157981 */ /* 0x000ee8000c1e9900 */
[----:B------:R-:W4:Y:S01]  /*0480*/  LDG.E.CONSTANT R22, desc[UR8][R14.64+0x4] ;  /* 0x000004080e167981 */ /* 0x000f22000c1e9900 */
[----:B------:R-:W-:Y:S01]  /*0490*/  IADD3 R18, PT, PT, R18, 0x4, RZ ;  /* 0x0000000412127810 */ /* 0x000fe20007ffe0ff */
[----:B------:R-:W-:Y:S01]  /*04a0*/  UIADD3 UR4, UPT, UPT, UR4, 0x10, URZ ;  /* 0x0000001004047890 */ /* 0x000fe2000fffe0ff */
[----:B------:R-:W-:-:S02]  /*04b0*/  VIADD R17, R17, 0x4 ;  /* 0x0000000411117836 */ /* 0x000fc40000000000 */
[----:B------:R-:W-:Y:S01]  /*04c0*/  ISETP.NE.AND P0, PT, R18, RZ, PT ;  /* 0x000000ff1200720c */ /* 0x000fe20003f05270 */
[----:B0-----:R-:W-:-:S04]  /*04d0*/  FFMA R4, R20, R4, R13 ;  /* 0x0000000414047223 */ /* 0x001fc8000000000d */
[----:B--2---:R-:W-:-:S04]  /*04e0*/  FFMA R5, R5, R19, R4 ;  /* 0x0000001305057223 */ /* 0x004fc80000000004 */
[----:B---3--:R-:W-:-:S04]  /*04f0*/  FFMA R6, R6, R21, R5 ;  /* 0x0000001506067223 */ /* 0x008fc80000000005 */
[----:B----4-:R-:W-:Y:S01]  /*0500*/  FFMA R13, R7, R22, R6 ;  /* 0x00000016070d7223 */ /* 0x010fe20000000006 */
[----:B------:R-:W-:Y:S06]  /*0510*/  @P0 BRA `(.L_x_76) ;  /* 0xfffffffc00bc0947 */ /* 0x000fec000383ffff */
[----:B------:R-:W-:-:S07]  /*0520*/  MOV R5, R8 ;  /* 0x0000000800057202 */ /* 0x000fce0000000f00 */
.L_x_75:
[----:B------:R-:W-:-:S13]  /*0530*/  ISETP.NE.AND P0, PT, R10, RZ, PT ;  /* 0x000000ff0a00720c */ /* 0x000fda0003f05270 */
[----:B------:R-:W-:Y:S05]  /*0540*/  @!P0 BRA `(.L_x_74) ;  /* 0x0000000000448947 */ /* 0x000fea0003800000 */
[----:B------:R-:W0:Y:S01]  /*0550*/  LDC.64 R14, c[0x0][0x380] ;  /* 0x0000e000ff0e7b82 */ /* 0x000e220000000a00 */
[----:B------:R-:W-:-:S04]  /*0560*/  IMAD.IADD R7, R16, 0x1, R5 ;  /* 0x0000000110077824 */ /* 0x000fc800078e0205 */
[----:B0-----:R-:W-:-:S05]  /*0570*/  IMAD.WIDE R14, R7, 0x4, R14 ;  /* 0x00000004070e7825 */ /* 0x001fca00078e020e */
[----:B------:R-:W2:Y:S01]  /*0580*/  LDG.E.CONSTANT R16, desc[UR8][R14.64] ;  /* 0x000000080e107981 */ /* 0x000ea2000c1e9900 */
[----:B------:R-:W-:Y:S02]  /*0590*/  MOV R4, 0x400 ;  /* 0x0000040000047802 */ /* 0x000fe40000000f00 */
[----:B------:R-:W-:Y:S01]  /*05a0*/  ISETP.NE.AND P0, PT, R10, 0x1, PT ;  /* 0x000000010a00780c */ /* 0x000fe20003f05270 */
[----:B------:R-:W0:Y:S02]  /*05b0*/  S2R R7, SR_CgaCtaId ;  /* 0x0000000000077919 */ /* 0x000e240000008800 */
[----:B0-----:R-:W-:-:S04]  /*05c0*/  LEA R4, R7, R4, 0x18 ;  /* 0x0000000407047211 */ /* 0x001fc800078ec0ff */
[----:B------:R-:W-:-:S06]  /*05d0*/  LEA R4, R5, R4, 0x2 ;  /* 0x0000000405047211 */ /* 0x000fcc00078e10ff */
[----:B------:R-:W2:Y:S02]  /*05e0*/  LDS.128 R4, [R4] ;  /* 0x0000000004047984 */ /* 0x000ea40000000c00 */
[----:B--2---:R-:W-:Y:S01]  /*05f0*/  FFMA R13, R16, R4, R13 ;  /* 0x00000004100d7223 */ /* 0x004fe2000000000d */
[----:B------:R-:W-:Y:S06]  /*0600*/  @!P0 BRA `(.L_x_74) ;  /* 0x0000000000148947 */ /* 0x000fec0003800000 */
[----:B------:R-:W-:Y:S01]  /*0610*/  ISETP.NE.AND P0, PT, R10, 0x2, PT ;  /* 0x000000020a00780c */ /* 0x000fe20003f05270 */
[----:B------:R-:W2:-:S12]  /*0620*/  LDG.E.CONSTANT R4, desc[UR8][R14.64+0x4] ;  /* 0x000004080e047981 */ /* 0x000e98000c1e9900 */
[----:B------:R-:W3:Y:S01]  /*0630*/  @P0 LDG.E.CONSTANT R16, desc[UR8][R14.64+0x8] ;  /* 0x000008080e100981 */ /* 0x000ee2000c1e9900 */
[----:B--2---:R-:W-:-:S04]  /*0640*/  FFMA R13, R4, R5, R13 ;  /* 0x00000005040d7223 */ /* 0x004fc8000000000d */
[----:B---3--:R-:W-:-:S07]  /*0650*/  @P0 FFMA R13, R16, R6, R13 ;  /* 0x00000006100d0223 */ /* 0x008fce000000000d */
.L_x_74:
[----:B------:R-:W-:Y:S05]  /*0660*/  BSYNC.RECONVERGENT B0 ;  /* 0x0000000000007941 */ /* 0x000fea0003800200 */
.L_x_73:
[----:B------:R-:W0:Y:S01]  /*0670*/  LDC.64 R4, c[0x0][0x3b0] ;  /* 0x0000ec00ff047b82 */ /* 0x000e220000000a00 */
[----:B------:R-:W1:Y:S02]  /*0680*/  LDCU UR4, c[0x0][0x3a0] ;  /* 0x00007400ff0477ac */ /* 0x000e640008000800 */
[--C-:B-1----:R-:W-:Y:S02]  /*0690*/  IMAD R7, R0, UR4, R12.reuse ;  /* 0x0000000400077c24 */ /* 0x102fe4000f8e020c */
[----:B------:R-:W-:Y:S02]  /*06a0*/  IMAD.IADD R12, R11, 0x1, R12 ;  /* 0x000000010b0c7824 */ /* 0x000fe400078e020c */
[----:B0-----:R-:W-:-:S03]  /*06b0*/  IMAD.WIDE R4, R7, 0x4, R4 ;  /* 0x0000000407047825 */ /* 0x001fc600078e0204 */
[----:B------:R-:W-:Y:S02]  /*06c0*/  ISETP.GE.AND P0, PT, R12, UR4, PT ;  /* 0x000000040c007c0c */ /* 0x000fe4000bf06270 */
[----:B------:R0:W-:Y:S11]  /*06d0*/  STG.E desc[UR8][R4.64], R13 ;  /* 0x0000000d04007986 */ /* 0x0001f6000c101908 */
[----:B------:R-:W-:Y:S05]  /*06e0*/  @!P0 BRA `(.L_x_77) ;  /* 0xfffffffc000c8947 */ /* 0x000fea000383ffff */
[----:B------:R-:W-:Y:S05]  /*06f0*/  EXIT ;  /* 0x000000000000794d */ /* 0x000fea0003800000 */
.L_x_78:
        /* <DEDUP_REMOVED lines=16> */
.L_x_82:


//--------------------- .nv.shared.pwma_ms1p_tiled_f32_tx128_ty4 --------------------------
	.section	.nv.shared.pwma_ms1p_tiled_f32_tx128_ty4,"aw",@nobits
	.sectionflags	@""
	.align	16
	.zero		1024


//--------------------- .nv.shared.reserved.0     --------------------------
	.section	.nv.shared.reserved.0,"aw",@nobits
	.weak		__nv_reservedSMEM_offset_0_alias
	.size		__nv_reservedSMEM_offset_0_alias, 0, 64
	.other		__nv_reservedSMEM_offset_0_alias,@"STO_CUDA_RESERVED_SHARED STV_DEFAULT"
__nv_reservedSMEM_offset_0_alias:
	.zero		0
	.zero		64


//--------------------- .nv.shared.pwma_ms1p_tiled_f32_tx128_ty2 --------------------------
	.section	.nv.shared.pwma_ms1p_tiled_f32_tx128_ty2,"aw",@nobits
	.sectionflags	@""
	.align	16
	.zero		1024


//--------------------- .nv.shared.pwma_multi_series_one_param_f32 --------------------------
	.section	.nv.shared.pwma_multi_series_one_param_f32,"aw",@nobits
	.sectionflags	@""
	.align	16
	.zero		1024


//--------------------- .nv.shared.pwma_batch_f32 --------------------------
	.section	.nv.shared.pwma_batch_f32,"aw",@nobits
	.sectionflags	@""
	.align	16
	.zero		1024


//--------------------- .nv.constant0.pwma_ms1p_tiled_f32_tx128_ty4 --------------------------
	.section	.nv.constant0.pwma_ms1p_tiled_f32_tx128_ty4,"a",@progbits
	.sectionflags	@""
	.align	4
.nv.constant0.pwma_ms1p_tiled_f32_tx128_ty4:
	.zero		944


//--------------------- .nv.constant0.pwma_ms1p_tiled_f32_tx128_ty2 --------------------------
	.section	.nv.constant0.pwma_ms1p_tiled_f32_tx128_ty2,"a",@progbits
	.sectionflags	@""
	.align	4
.nv.constant0.pwma_ms1p_tiled_f32_tx128_ty2:
	.zero		944


//--------------------- .nv.constant0.pwma_multi_series_one_param_f32 --------------------------
	.section	.nv.constant0.pwma_multi_series_one_param_f32,"a",@progbits
	.sectionflags	@""
	.align	4
.nv.constant0.pwma_multi_series_one_param_f32:
	.zero		944


//--------------------- .nv.constant0.pwma_batch_f32 --------------------------
	.section	.nv.constant0.pwma_batch_f32,"a",@progbits
	.sectionflags	@""
	.align	4
.nv.constant0.pwma_batch_f32:
	.zero		952


//--------------------- SYMBOLS --------------------------

	.type		.nv.reservedSmem.offset0,@object
	.size		.nv.reservedSmem.offset0,0x4
	.type		.nv.reservedSmem.cap,@object
	.size		.nv.reservedSmem.cap,0x4
